	.target	sm_100a

	.elftype	@"ET_EXEC"


//--------------------- .note.nv.tkinfo           --------------------------
	.section	.note.nv.tkinfo,"",@"SHT_NOTE"
	.sectionflags	@"SHF_NOTE_NV_TKINFO"
	.tkinfo
        /*0018*/ 	.word	0x00000002
        /*0030*/ 	.string	""
        /*0030*/ 	.string	"ptxas"
        /*0030*/ 	.string	"Cuda compilation tools, release 13.0, V13.0.88"
        /*0030*/ 	.string	"Build cuda_13.0.r13.0/compiler.36424714_0"
        /*0030*/ 	.string	"-arch sm_100a -m 64 "



//--------------------- .note.nv.cuinfo           --------------------------
	.section	.note.nv.cuinfo,"",@"SHT_NOTE"
	.sectionflags	@"SHF_NOTE_NV_CUINFO"
        /*0018*/ 	.short	0x0002
        /*001a*/ 	.short	0x0064
        /*001c*/ 	.short	0x0082
	.zero		2


//--------------------- .nv.info                  --------------------------
	.section	.nv.info,"",@"SHT_CUDA_INFO"
	.align	4


	//----- nvinfo : EIATTR_REGCOUNT
	.align		4
        /*0000*/ 	.byte	0x04, 0x2f
        /*0002*/ 	.short	(.L_19 - .L_18)
	.align		4
.L_18:
        /*0004*/ 	.word	index@(_ZN7cutlass13device_kernelINS_4gemm6kernel13GemmUniversalIN4cute5tupleIJiiiiEEENS1_10collective13CollectiveMmaINS1_35MainloopSm100TmaUmmaWarpSpecializedILi3ELi2ELi4ENS5_IJNS4_1CILi1EEESB_SB_EEEEENS5_IJNSA_ILi64EEESE_NSA_ILi32EEEEEENS_12float_e4m3_tENS5_IJlSB_lEEESH_SI_NS4_8TiledMMAINS4_8MMA_AtomIJNS4_10MMA_TraitsINS4_19SM100_MMA_F8F6F4_SSEJSH_SH_fSE_SE_NS4_17integral_constantINS4_4UMMA5MajorELSP_0EEESQ_NSN_INSO_7ScaleInELSR_0EEESS_EEEEEENS4_6LayoutISC_NS5_IJNSA_ILi0EEESW_SW_EEEEENS5_IJNS4_10UnderscoreESZ_SZ_EEEEENS4_13SM90_TMA_LOADENS4_14ComposedLayoutINS4_7SwizzleILi1ELi4ELi3EEENS4_18smem_ptr_flag_bitsILi8EEENSV_INS5_IJNSA_ILi8EEESF_EEENS5_IJSF_SB_EEEEEEEvNS4_8identityES12_S1C_vS1D_EENS_8epilogue10collective18CollectiveEpilogueINS1F_23Sm100TmaWarpSpecializedILi1ELi1ELi32ELb0ELb0EEEJSG_NS5_IJNSV_ISE_SB_EES1K_EEESH_SI_SH_SI_NS1F_6fusion15FusionCallbacksIS1J_NS1M_17LinearCombinationISH_fSH_fLNS_15FloatRoundStyleE2EEESG_S1L_JEEENS4_5SM1004TMEM4LOAD26SM100_TMEM_LOAD_16dp32b32xES12_NS13_INS14_ILi2ELi4ELi3EEES17_NSV_INS5_IJS18_SE_EEENS5_IJSE_SB_EEEEEEENS4_39AutoVectorizingCopyWithAssumedAlignmentILi128EEENS4_14SM90_TMA_STOREES20_S22_S22_EEEvvEEEEvNT_6ParamsE)
        /*0008*/ 	.word	0x00000078


	//----- nvinfo : EIATTR_FRAME_SIZE
	.align		4
.L_19:
        /*000c*/ 	.byte	0x04, 0x11
        /*000e*/ 	.short	(.L_21 - .L_20)
	.align		4
.L_20:
        /*0010*/ 	.word	index@($__internal_2_$__cuda_sm10x_tcgen05_guardrail_trap_unallocated_columns_being_dealloced)
        /*0014*/ 	.word	0x00000000


	//----- nvinfo : EIATTR_FRAME_SIZE
	.align		4
.L_21:
        /*0018*/ 	.byte	0x04, 0x11
        /*001a*/ 	.short	(.L_23 - .L_22)
	.align		4
.L_22:
        /*001c*/ 	.word	index@($__internal_1_$__cuda_sm10x_tcgen05_guardrail_trap_phase_invalid_during_alloc)
        /*0020*/ 	.word	0x00000000


	//----- nvinfo : EIATTR_FRAME_SIZE
	.align		4
.L_23:
        /*0024*/ 	.byte	0x04, 0x11
        /*0026*/ 	.short	(.L_25 - .L_24)
	.align		4
.L_24:
        /*0028*/ 	.word	index@($__internal_0_$__cuda_sm10x_tcgen05_guardrail_trap_col_being_dealloced_not_returned_by_alloc)
        /*002c*/ 	.word	0x00000000


	//----- nvinfo : EIATTR_FRAME_SIZE
	.align		4
.L_25:
        /*0030*/ 	.byte	0x04, 0x11
        /*0032*/ 	.short	(.L_27 - .L_26)
	.align		4
.L_26:
        /*0034*/ 	.word	index@(_ZN7cutlass13device_kernelINS_4gemm6kernel13GemmUniversalIN4cute5tupleIJiiiiEEENS1_10collective13CollectiveMmaINS1_35MainloopSm100TmaUmmaWarpSpecializedILi3ELi2ELi4ENS5_IJNS4_1CILi1EEESB_SB_EEEEENS5_IJNSA_ILi64EEESE_NSA_ILi32EEEEEENS_12float_e4m3_tENS5_IJlSB_lEEESH_SI_NS4_8TiledMMAINS4_8MMA_AtomIJNS4_10MMA_TraitsINS4_19SM100_MMA_F8F6F4_SSEJSH_SH_fSE_SE_NS4_17integral_constantINS4_4UMMA5MajorELSP_0EEESQ_NSN_INSO_7ScaleInELSR_0EEESS_EEEEEENS4_6LayoutISC_NS5_IJNSA_ILi0EEESW_SW_EEEEENS5_IJNS4_10UnderscoreESZ_SZ_EEEEENS4_13SM90_TMA_LOADENS4_14ComposedLayoutINS4_7SwizzleILi1ELi4ELi3EEENS4_18smem_ptr_flag_bitsILi8EEENSV_INS5_IJNSA_ILi8EEESF_EEENS5_IJSF_SB_EEEEEEEvNS4_8identityES12_S1C_vS1D_EENS_8epilogue10collective18CollectiveEpilogueINS1F_23Sm100TmaWarpSpecializedILi1ELi1ELi32ELb0ELb0EEEJSG_NS5_IJNSV_ISE_SB_EES1K_EEESH_SI_SH_SI_NS1F_6fusion15FusionCallbacksIS1J_NS1M_17LinearCombinationISH_fSH_fLNS_15FloatRoundStyleE2EEESG_S1L_JEEENS4_5SM1004TMEM4LOAD26SM100_TMEM_LOAD_16dp32b32xES12_NS13_INS14_ILi2ELi4ELi3EEES17_NSV_INS5_IJS18_SE_EEENS5_IJSE_SB_EEEEEEENS4_39AutoVectorizingCopyWithAssumedAlignmentILi128EEENS4_14SM90_TMA_STOREES20_S22_S22_EEEvvEEEEvNT_6ParamsE)
        /*0038*/ 	.word	0x00000000


	//----- nvinfo : EIATTR_MIN_STACK_SIZE
	.align		4
.L_27:
        /*003c*/ 	.byte	0x04, 0x12
        /*003e*/ 	.short	(.L_29 - .L_28)
	.align		4
.L_28:
        /*0040*/ 	.word	index@(_ZN7cutlass13device_kernelINS_4gemm6kernel13GemmUniversalIN4cute5tupleIJiiiiEEENS1_10collective13CollectiveMmaINS1_35MainloopSm100TmaUmmaWarpSpecializedILi3ELi2ELi4ENS5_IJNS4_1CILi1EEESB_SB_EEEEENS5_IJNSA_ILi64EEESE_NSA_ILi32EEEEEENS_12float_e4m3_tENS5_IJlSB_lEEESH_SI_NS4_8TiledMMAINS4_8MMA_AtomIJNS4_10MMA_TraitsINS4_19SM100_MMA_F8F6F4_SSEJSH_SH_fSE_SE_NS4_17integral_constantINS4_4UMMA5MajorELSP_0EEESQ_NSN_INSO_7ScaleInELSR_0EEESS_EEEEEENS4_6LayoutISC_NS5_IJNSA_ILi0EEESW_SW_EEEEENS5_IJNS4_10UnderscoreESZ_SZ_EEEEENS4_13SM90_TMA_LOADENS4_14ComposedLayoutINS4_7SwizzleILi1ELi4ELi3EEENS4_18smem_ptr_flag_bitsILi8EEENSV_INS5_IJNSA_ILi8EEESF_EEENS5_IJSF_SB_EEEEEEEvNS4_8identityES12_S1C_vS1D_EENS_8epilogue10collective18CollectiveEpilogueINS1F_23Sm100TmaWarpSpecializedILi1ELi1ELi32ELb0ELb0EEEJSG_NS5_IJNSV_ISE_SB_EES1K_EEESH_SI_SH_SI_NS1F_6fusion15FusionCallbacksIS1J_NS1M_17LinearCombinationISH_fSH_fLNS_15FloatRoundStyleE2EEESG_S1L_JEEENS4_5SM1004TMEM4LOAD26SM100_TMEM_LOAD_16dp32b32xES12_NS13_INS14_ILi2ELi4ELi3EEES17_NSV_INS5_IJS18_SE_EEENS5_IJSE_SB_EEEEEEENS4_39AutoVectorizingCopyWithAssumedAlignmentILi128EEENS4_14SM90_TMA_STOREES20_S22_S22_EEEvvEEEEvNT_6ParamsE)
        /*0044*/ 	.word	0x00000000
.L_29:


//--------------------- .nv.compat                --------------------------
	.section	.nv.compat,"",@"SHT_CUDA_COMPAT_INFO"
	.align	4
        /*0000*/ 	.byte	0x02, 0x09, 0x01, 0x00, 0x02, 0x02, 0x02, 0x00, 0x02, 0x05, 0x05, 0x00, 0x03, 0x07, 0x01, 0x01
        /*0010*/ 	.byte	0x02, 0x03, 0x01, 0x00, 0x02, 0x06, 0x01, 0x00, 0x04, 0x0b, 0x08, 0x00, 0x09, 0x00, 0x00, 0x00
        /*0020*/ 	.byte	0x00, 0x00, 0x00, 0x00


//--------------------- .nv.info._ZN7cutlass13device_kernelINS_4gemm6kernel13GemmUniversalIN4cute5tupleIJiiiiEEENS1_10collective13CollectiveMmaINS1_35MainloopSm100TmaUmmaWarpSpecializedILi3ELi2ELi4ENS5_IJNS4_1CILi1EEESB_SB_EEEEENS5_IJNSA_ILi64EEESE_NSA_ILi32EEEEEENS_12float_e4m3_tENS5_IJlSB_lEEESH_SI_NS4_8TiledMMAINS4_8MMA_AtomIJNS4_10MMA_TraitsINS4_19SM100_MMA_F8F6F4_SSEJSH_SH_fSE_SE_NS4_17integral_constantINS4_4UMMA5MajorELSP_0EEESQ_NSN_INSO_7ScaleInELSR_0EEESS_EEEEEENS4_6LayoutISC_NS5_IJNSA_ILi0EEESW_SW_EEEEENS5_IJNS4_10UnderscoreESZ_SZ_EEEEENS4_13SM90_TMA_LOADENS4_14ComposedLayoutINS4_7SwizzleILi1ELi4ELi3EEENS4_18smem_ptr_flag_bitsILi8EEENSV_INS5_IJNSA_ILi8EEESF_EEENS5_IJSF_SB_EEEEEEEvNS4_8identityES12_S1C_vS1D_EENS_8epilogue10collective18CollectiveEpilogueINS1F_23Sm100TmaWarpSpecializedILi1ELi1ELi32ELb0ELb0EEEJSG_NS5_IJNSV_ISE_SB_EES1K_EEESH_SI_SH_SI_NS1F_6fusion15FusionCallbacksIS1J_NS1M_17LinearCombinationISH_fSH_fLNS_15FloatRoundStyleE2EEESG_S1L_JEEENS4_5SM1004TMEM4LOAD26SM100_TMEM_LOAD_16dp32b32xES12_NS13_INS14_ILi2ELi4ELi3EEES17_NSV_INS5_IJS18_SE_EEENS5_IJSE_SB_EEEEEEENS4_39AutoVectorizingCopyWithAssumedAlignmentILi128EEENS4_14SM90_TMA_STOREES20_S22_S22_EEEvvEEEEvNT_6ParamsE --------------------------
	.section	.nv.info._ZN7cutlass13device_kernelINS_4gemm6kernel13GemmUniversalIN4cute5tupleIJiiiiEEENS1_10collective13CollectiveMmaINS1_35MainloopSm100TmaUmmaWarpSpecializedILi3ELi2ELi4ENS5_IJNS4_1CILi1EEESB_SB_EEEEENS5_IJNSA_ILi64EEESE_NSA_ILi32EEEEEENS_12float_e4m3_tENS5_IJlSB_lEEESH_SI_NS4_8TiledMMAINS4_8MMA_AtomIJNS4_10MMA_TraitsINS4_19SM100_MMA_F8F6F4_SSEJSH_SH_fSE_SE_NS4_17integral_constantINS4_4UMMA5MajorELSP_0EEESQ_NSN_INSO_7ScaleInELSR_0EEESS_EEEEEENS4_6LayoutISC_NS5_IJNSA_ILi0EEESW_SW_EEEEENS5_IJNS4_10UnderscoreESZ_SZ_EEEEENS4_13SM90_TMA_LOADENS4_14ComposedLayoutINS4_7SwizzleILi1ELi4ELi3EEENS4_18smem_ptr_flag_bitsILi8EEENSV_INS5_IJNSA_ILi8EEESF_EEENS5_IJSF_SB_EEEEEEEvNS4_8identityES12_S1C_vS1D_EENS_8epilogue10collective18CollectiveEpilogueINS1F_23Sm100TmaWarpSpecializedILi1ELi1ELi32ELb0ELb0EEEJSG_NS5_IJNSV_ISE_SB_EES1K_EEESH_SI_SH_SI_NS1F_6fusion15FusionCallbacksIS1J_NS1M_17LinearCombinationISH_fSH_fLNS_15FloatRoundStyleE2EEESG_S1L_JEEENS4_5SM1004TMEM4LOAD26SM100_TMEM_LOAD_16dp32b32xES12_NS13_INS14_ILi2ELi4ELi3EEES17_NSV_INS5_IJS18_SE_EEENS5_IJSE_SB_EEEEEEENS4_39AutoVectorizingCopyWithAssumedAlignmentILi128EEENS4_14SM90_TMA_STOREES20_S22_S22_EEEvvEEEEvNT_6ParamsE,"",@"SHT_CUDA_INFO"
	.sectionflags	@""
	.align	4


	//----- nvinfo : EIATTR_CUDA_API_VERSION
	.align		4
        /*0000*/ 	.byte	0x04, 0x37
        /*0002*/ 	.short	(.L_31 - .L_30)
.L_30:
        /*0004*/ 	.word	0x00000082


	//----- nvinfo : EIATTR_KPARAM_INFO
	.align		4
.L_31:
        /*0008*/ 	.byte	0x04, 0x17
        /*000a*/ 	.short	(.L_33 - .L_32)
.L_32:
        /*000c*/ 	.word	0x00000000
        /*0010*/ 	.short	0x0000
        /*0012*/ 	.short	0x0000
        /*0014*/ 	.byte	0x00, 0xf0, 0x01, 0x20


	//----- nvinfo : EIATTR_AT_ENTRY_FRAGMENTS
	.align		4
.L_33:
        /*0018*/ 	.byte	0x04, 0x4f
        /*001a*/ 	.short	(.L_35 - .L_34)


	//   ....[0]....
.L_34:
        /*001c*/ 	.word	0x00000006


	//----- nvinfo : EIATTR_RESERVED_SMEM_USED
	.align		4
.L_35:
        /*0020*/ 	.byte	0x01, 0x41
	.zero		2


	//----- nvinfo : EIATTR_SPARSE_MMA_MASK
	.align		4
        /*0024*/ 	.byte	0x03, 0x50
        /*0026*/ 	.short	0x0000


	//----- nvinfo : EIATTR_TCGEN05_1CTA_USED
	.align		4
        /*0028*/ 	.byte	0x01, 0x51
	.zero		2


	//----- nvinfo : EIATTR_MAXREG_COUNT
	.align		4
        /*002c*/ 	.byte	0x03, 0x1b
        /*002e*/ 	.short	0x00ff


	//----- nvinfo : EIATTR_NUM_BARRIERS
	.align		4
        /*0030*/ 	.byte	0x02, 0x4c
        /*0032*/ 	.byte	0x07
	.zero		1


	//----- nvinfo : EIATTR_EXTERNS
	.align		4
        /*0034*/ 	.byte	0x04, 0x0f
        /*0036*/ 	.short	(.L_37 - .L_36)


	//   ....[0]....
	.align		4
.L_36:
        /*0038*/ 	.word	index@(__assertfail)


	//----- nvinfo : EIATTR_MERCURY_ISA_VERSION
	.align		4
.L_37:
        /*003c*/ 	.byte	0x03, 0x5f
        /*003e*/ 	.short	0x0101


	//----- nvinfo : EIATTR_INT_WARP_WIDE_INSTR_OFFSETS
	.align		4
        /*0040*/ 	.byte	0x04, 0x31
        /*0042*/ 	.short	(.L_39 - .L_38)


	//   ....[0]....
.L_38:
        /*0044*/ 	.word	0x00001d40


	//   ....[1]....
        /*0048*/ 	.word	0x00003610


	//   ....[2]....
        /*004c*/ 	.word	0x00003630


	//   ....[3]....
        /*0050*/ 	.word	0x00003660


	//   ....[4]....
        /*0054*/ 	.word	0x00004070


	//   ....[5]....
        /*0058*/ 	.word	0x00004160


	//----- nvinfo : EIATTR_COOP_GROUP_MASK_REGIDS
	.align		4
.L_39:
        /*005c*/ 	.byte	0x04, 0x29
        /*005e*/ 	.short	(.L_41 - .L_40)


	//   ....[0]....
.L_40:
        /*0060*/ 	.word	0xffffffff


	//   ....[1]....
        /*0064*/ 	.word	0xffffffff


	//   ....[2]....
        /*0068*/ 	.word	0xffffffff


	//   ....[3]....
        /*006c*/ 	.word	0xffffffff


	//   ....[4]....
        /*0070*/ 	.word	0xffffffff


	//   ....[5]....
        /*0074*/ 	.word	0xffffffff


	//   ....[6]....
        /*0078*/ 	.word	0xffffffff


	//   ....[7]....
        /*007c*/ 	.word	0xffffffff


	//   ....[8]....
        /*0080*/ 	.word	0xffffffff


	//   ....[9]....
        /*0084*/ 	.word	0xffffffff


	//   ....[10]....
        /*0088*/ 	.word	0xffffffff


	//   ....[11]....
        /*008c*/ 	.word	0xffffffff


	//   ....[12]....
        /*0090*/ 	.word	0xffffffff


	//----- nvinfo : EIATTR_COOP_GROUP_INSTR_OFFSETS
	.align		4
.L_41:
        /*0094*/ 	.byte	0x04, 0x28
        /*0096*/ 	.short	(.L_43 - .L_42)


	//   ....[0]....
.L_42:
        /*0098*/ 	.word	0x00000090


	//   ....[1]....
        /*009c*/ 	.word	0x000004d0


	//   ....[2]....
        /*00a0*/ 	.word	0x00000620


	//   ....[3]....
        /*00a4*/ 	.word	0x00000760


	//   ....[4]....
        /*00a8*/ 	.word	0x00000860


	//   ....[5]....
        /*00ac*/ 	.word	0x000009d0


	//   ....[6]....
        /*00b0*/ 	.word	0x00000b70


	//   ....[7]....
        /*00b4*/ 	.word	0x00001c20


	//   ....[8]....
        /*00b8*/ 	.word	0x00002970


	//   ....[9]....
        /*00bc*/ 	.word	0x00002b80


	//   ....[10]....
        /*00c0*/ 	.word	0x00002bb0


	//   ....[11]....
        /*00c4*/ 	.word	0x000034f0


	//   ....[12]....
        /*00c8*/ 	.word	0x00003720


	//----- nvinfo : EIATTR_VRC_CTA_INIT_COUNT
	.align		4
.L_43:
        /*00cc*/ 	.byte	0x02, 0x4a
        /*00ce*/ 	.byte	0x80
	.zero		1


	//----- nvinfo : EIATTR_SYSCALL_OFFSETS
	.align		4
        /*00d0*/ 	.byte	0x04, 0x46
        /*00d2*/ 	.short	(.L_45 - .L_44)


	//   ....[0]....
.L_44:
        /*00d4*/ 	.word	0x00004b80


	//   ....[1]....
        /*00d8*/ 	.word	0x00004cc0


	//   ....[2]....
        /*00dc*/ 	.word	0x00005420


	//----- nvinfo : EIATTR_MBARRIER_INSTR_OFFSETS
	.align		4
.L_45:
        /*00e0*/ 	.byte	0x04, 0x39
        /*00e2*/ 	.short	(.L_47 - .L_46)


	//   ....[0]....
.L_46:
        /*00e4*/ 	.word	0x000005b0
        /*00e8*/ 	.word	0x000000ff
        /*00ec*/ 	.word	0x00000000
        /*00f0*/ 	.short	0x0100
        /*00f2*/ 	.byte	0x05
	.zero		1


	//   ....[1]....
        /*00f4*/ 	.word	0x000005c0
        /*00f8*/ 	.word	0x000000ff
        /*00fc*/ 	.word	0x00000018
        /*0100*/ 	.short	0x0100
        /*0102*/ 	.byte	0x05
	.zero		1


	//   ....[2]....
        /*0104*/ 	.word	0x000005d0
        /*0108*/ 	.word	0x000000ff
        /*010c*/ 	.word	0x00000008
        /*0110*/ 	.short	0x0100
        /*0112*/ 	.byte	0x05
	.zero		1


	//   ....[3]....
        /*0114*/ 	.word	0x000005e0
        /*0118*/ 	.word	0x000000ff
        /*011c*/ 	.word	0x00000020
        /*0120*/ 	.short	0x0100
        /*0122*/ 	.byte	0x05
	.zero		1


	//   ....[4]....
        /*0124*/ 	.word	0x000005f0
        /*0128*/ 	.word	0x000000ff
        /*012c*/ 	.word	0x00000010
        /*0130*/ 	.short	0x0100
        /*0132*/ 	.byte	0x05
	.zero		1


	//   ....[5]....
        /*0134*/ 	.word	0x00000600
        /*0138*/ 	.word	0x000000ff
        /*013c*/ 	.word	0x00000028
        /*0140*/ 	.short	0x0100
        /*0142*/ 	.byte	0x05
	.zero		1


	//   ....[6]....
        /*0144*/ 	.word	0x00000730
        /*0148*/ 	.word	0x000000ff
        /*014c*/ 	.word	0x00000030
        /*0150*/ 	.short	0x0100
        /*0152*/ 	.byte	0x06
	.zero		1


	//   ....[7]....
        /*0154*/ 	.word	0x00000740
        /*0158*/ 	.word	0x000000ff
        /*015c*/ 	.word	0x00000038
        /*0160*/ 	.short	0x0100
        /*0162*/ 	.byte	0x06
	.zero		1


	//   ....[8]....
        /*0164*/ 	.word	0x00000830
        /*0168*/ 	.word	0x000000ff
        /*016c*/ 	.word	0x00000040
        /*0170*/ 	.short	0x0100
        /*0172*/ 	.byte	0x05
	.zero		1


	//   ....[9]....
        /*0174*/ 	.word	0x00000840
        /*0178*/ 	.word	0x000000ff
        /*017c*/ 	.word	0x00000048
        /*0180*/ 	.short	0x0100
        /*0182*/ 	.byte	0x05
	.zero		1


	//   ....[10]....
        /*0184*/ 	.word	0x00000980
        /*0188*/ 	.word	0x000000ff
        /*018c*/ 	.word	0x00000050
        /*0190*/ 	.short	0x0100
        /*0192*/ 	.byte	0x05
	.zero		1


	//   ....[11]....
        /*0194*/ 	.word	0x00000990
        /*0198*/ 	.word	0x000000ff
        /*019c*/ 	.word	0x00000060
        /*01a0*/ 	.short	0x0100
        /*01a2*/ 	.byte	0x05
	.zero		1


	//   ....[12]....
        /*01a4*/ 	.word	0x000009a0
        /*01a8*/ 	.word	0x000000ff
        /*01ac*/ 	.word	0x00000058
        /*01b0*/ 	.short	0x0100
        /*01b2*/ 	.byte	0x05
	.zero		1


	//   ....[13]....
        /*01b4*/ 	.word	0x000009b0
        /*01b8*/ 	.word	0x000000ff
        /*01bc*/ 	.word	0x00000068
        /*01c0*/ 	.short	0x0100
        /*01c2*/ 	.byte	0x05
	.zero		1


	//   ....[14]....
        /*01c4*/ 	.word	0x00000ae0
        /*01c8*/ 	.word	0x000000ff
        /*01cc*/ 	.word	0x00000070
        /*01d0*/ 	.short	0x0100
        /*01d2*/ 	.byte	0x06
	.zero		1


	//   ....[15]....
        /*01d4*/ 	.word	0x00000af0
        /*01d8*/ 	.word	0x000000ff
        /*01dc*/ 	.word	0x00000090
        /*01e0*/ 	.short	0x0100
        /*01e2*/ 	.byte	0x06
	.zero		1


	//   ....[16]....
        /*01e4*/ 	.word	0x00000b00
        /*01e8*/ 	.word	0x000000ff
        /*01ec*/ 	.word	0x00000078
        /*01f0*/ 	.short	0x0100
        /*01f2*/ 	.byte	0x06
	.zero		1


	//   ....[17]....
        /*01f4*/ 	.word	0x00000b10
        /*01f8*/ 	.word	0x000000ff
        /*01fc*/ 	.word	0x00000098
        /*0200*/ 	.short	0x0100
        /*0202*/ 	.byte	0x06
	.zero		1


	//   ....[18]....
        /*0204*/ 	.word	0x00000b20
        /*0208*/ 	.word	0x000000ff
        /*020c*/ 	.word	0x00000080
        /*0210*/ 	.short	0x0100
        /*0212*/ 	.byte	0x06
	.zero		1


	//   ....[19]....
        /*0214*/ 	.word	0x00000b30
        /*0218*/ 	.word	0x000000ff
        /*021c*/ 	.word	0x000000a0
        /*0220*/ 	.short	0x0100
        /*0222*/ 	.byte	0x06
	.zero		1


	//   ....[20]....
        /*0224*/ 	.word	0x00000b40
        /*0228*/ 	.word	0x000000ff
        /*022c*/ 	.word	0x00000088
        /*0230*/ 	.short	0x0100
        /*0232*/ 	.byte	0x06
	.zero		1


	//   ....[21]....
        /*0234*/ 	.word	0x00000b50
        /*0238*/ 	.word	0x000000ff
        /*023c*/ 	.word	0x000000a8
        /*0240*/ 	.short	0x0100
        /*0242*/ 	.byte	0x06
	.zero		1


	//   ....[22]....
        /*0244*/ 	.word	0x00000c40
        /*0248*/ 	.word	0x000000ff
        /*024c*/ 	.word	0x000000b0
        /*0250*/ 	.short	0x0100
        /*0252*/ 	.byte	0x05
	.zero		1


	//   ....[23]....
        /*0254*/ 	.word	0x00000c50
        /*0258*/ 	.word	0x000000ff
        /*025c*/ 	.word	0x000000c0
        /*0260*/ 	.short	0x0100
        /*0262*/ 	.byte	0x05
	.zero		1


	//   ....[24]....
        /*0264*/ 	.word	0x00000c60
        /*0268*/ 	.word	0x000000ff
        /*026c*/ 	.word	0x000000b8
        /*0270*/ 	.short	0x0100
        /*0272*/ 	.byte	0x05
	.zero		1


	//   ....[25]....
        /*0274*/ 	.word	0x00000c70
        /*0278*/ 	.word	0x000000ff
        /*027c*/ 	.word	0x000000c8
        /*0280*/ 	.short	0x0100
        /*0282*/ 	.byte	0x05
	.zero		1


	//   ....[26]....
        /*0284*/ 	.word	0x00001540
        /*0288*/ 	.word	0x00000003
        /*028c*/ 	.word	0x000000c0
        /*0290*/ 	.short	0x010a
        /*0292*/ 	.byte	0xff
	.zero		1


	//   ....[27]....
        /*0294*/ 	.word	0x00001570
        /*0298*/ 	.word	0x00000003
        /*029c*/ 	.word	0x000000b0
        /*02a0*/ 	.short	0x0101
        /*02a2*/ 	.byte	0xff
	.zero		1


	//   ....[28]....
        /*02a4*/ 	.word	0x00001640
        /*02a8*/ 	.word	0x000000ff
        /*02ac*/ 	.word	0x00000018
        /*02b0*/ 	.short	0x010a
        /*02b2*/ 	.byte	0x08
	.zero		1


	//   ....[29]....
        /*02b4*/ 	.word	0x000016e0
        /*02b8*/ 	.word	0x000000ff
        /*02bc*/ 	.word	0x00000018
        /*02c0*/ 	.short	0x010a
        /*02c2*/ 	.byte	0x21
	.zero		1


	//   ....[30]....
        /*02c4*/ 	.word	0x00001840
        /*02c8*/ 	.word	0x000000ff
        /*02cc*/ 	.word	0x00000018
        /*02d0*/ 	.short	0x010a
        /*02d2*/ 	.byte	0x08
	.zero		1


	//   ....[31]....
        /*02d4*/ 	.word	0x00001930
        /*02d8*/ 	.word	0x000000ff
        /*02dc*/ 	.word	0x00000048
        /*02e0*/ 	.short	0x0101
        /*02e2*/ 	.byte	0x04
	.zero		1


	//   ....[32]....
        /*02e4*/ 	.word	0x00001950
        /*02e8*/ 	.word	0x000000ff
        /*02ec*/ 	.word	0x00000018
        /*02f0*/ 	.short	0x010a
        /*02f2*/ 	.byte	0x08
	.zero		1


	//   ....[33]....
        /*02f4*/ 	.word	0x000019d0
        /*02f8*/ 	.word	0x000000ff
        /*02fc*/ 	.word	0x00000018
        /*0300*/ 	.short	0x010a
        /*0302*/ 	.byte	0x11
	.zero		1


	//   ....[34]....
        /*0304*/ 	.word	0x00001b30
        /*0308*/ 	.word	0x000000ff
        /*030c*/ 	.word	0x00000018
        /*0310*/ 	.short	0x010a
        /*0312*/ 	.byte	0x08
	.zero		1


	//   ....[35]....
        /*0314*/ 	.word	0x00001c50
        /*0318*/ 	.word	0x00000002
        /*031c*/ 	.word	0x00000050
        /*0320*/ 	.short	0x010a
        /*0322*/ 	.byte	0xff
	.zero		1


	//   ....[36]....
        /*0324*/ 	.word	0x00001d10
        /*0328*/ 	.word	0x00000002
        /*032c*/ 	.word	0x00000000
        /*0330*/ 	.short	0x0101
        /*0332*/ 	.byte	0xff
	.zero		1


	//   ....[37]....
        /*0334*/ 	.word	0x00002270
        /*0338*/ 	.word	0x000000ff
        /*033c*/ 	.word	0x00000000
        /*0340*/ 	.short	0x010a
        /*0342*/ 	.byte	0x05
	.zero		1


	//   ....[38]....
        /*0344*/ 	.word	0x00002300
        /*0348*/ 	.word	0x000000ff
        /*034c*/ 	.word	0x00000000
        /*0350*/ 	.short	0x010a
        /*0352*/ 	.byte	0x05
	.zero		1


	//   ....[39]....
        /*0354*/ 	.word	0x000023a0
        /*0358*/ 	.word	0x00000000
        /*035c*/ 	.word	0x00000000
        /*0360*/ 	.short	0x010a
        /*0362*/ 	.byte	0xff
	.zero		1


	//   ....[40]....
        /*0364*/ 	.word	0x000024c0
        /*0368*/ 	.word	0x00000000
        /*036c*/ 	.word	0x000000b0
        /*0370*/ 	.short	0x010a
        /*0372*/ 	.byte	0xff
	.zero		1


	//   ....[41]....
        /*0374*/ 	.word	0x00002520
        /*0378*/ 	.word	0x00000004
        /*037c*/ 	.word	0x00000000
        /*0380*/ 	.short	0x0101
        /*0382*/ 	.byte	0xff
	.zero		1


	//   ....[42]....
        /*0384*/ 	.word	0x00002540
        /*0388*/ 	.word	0x000000ff
        /*038c*/ 	.word	0x00000060
        /*0390*/ 	.short	0x010a
        /*0392*/ 	.byte	0x05
	.zero		1


	//   ....[43]....
        /*0394*/ 	.word	0x00002660
        /*0398*/ 	.word	0x00000000
        /*039c*/ 	.word	0x00000050
        /*03a0*/ 	.short	0x010a
        /*03a2*/ 	.byte	0xff
	.zero		1


	//   ....[44]....
        /*03a4*/ 	.word	0x00002770
        /*03a8*/ 	.word	0x00000000
        /*03ac*/ 	.word	0x00000000
        /*03b0*/ 	.short	0x0101
        /*03b2*/ 	.byte	0xff
	.zero		1


	//   ....[45]....
        /*03b4*/ 	.word	0x00002800
        /*03b8*/ 	.word	0x000000ff
        /*03bc*/ 	.word	0x00000060
        /*03c0*/ 	.short	0x0106
        /*03c2*/ 	.byte	0x05
	.zero		1


	//   ....[46]....
        /*03c4*/ 	.word	0x00002820
        /*03c8*/ 	.word	0x000000ff
        /*03cc*/ 	.word	0x00000060
        /*03d0*/ 	.short	0x010a
        /*03d2*/ 	.byte	0x05
	.zero		1


	//   ....[47]....
        /*03d4*/ 	.word	0x000028b0
        /*03d8*/ 	.word	0x000000ff
        /*03dc*/ 	.word	0x00000060
        /*03e0*/ 	.short	0x0106
        /*03e2*/ 	.byte	0x04
	.zero		1


	//   ....[48]....
        /*03e4*/ 	.word	0x000028f0
        /*03e8*/ 	.word	0x00000000
        /*03ec*/ 	.word	0x00000060
        /*03f0*/ 	.short	0x010a
        /*03f2*/ 	.byte	0xff
	.zero		1


	//   ....[49]....
        /*03f4*/ 	.word	0x00002dd0
        /*03f8*/ 	.word	0x00000000
        /*03fc*/ 	.word	0x00000050
        /*0400*/ 	.short	0x010a
        /*0402*/ 	.byte	0xff
	.zero		1


	//   ....[50]....
        /*0404*/ 	.word	0x00002ed0
        /*0408*/ 	.word	0x00000003
        /*040c*/ 	.word	0x00000000
        /*0410*/ 	.short	0x0101
        /*0412*/ 	.byte	0xff
	.zero		1


	//   ....[51]....
        /*0414*/ 	.word	0x00002ee0
        /*0418*/ 	.word	0x000000ff
        /*041c*/ 	.word	0x00000000
        /*0420*/ 	.short	0x010a
        /*0422*/ 	.byte	0x04
	.zero		1


	//   ....[52]....
        /*0424*/ 	.word	0x00002f00
        /*0428*/ 	.word	0x000000ff
        /*042c*/ 	.word	0x00000090
        /*0430*/ 	.short	0x010a
        /*0432*/ 	.byte	0x09
	.zero		1


	//   ....[53]....
        /*0434*/ 	.word	0x00003040
        /*0438*/ 	.word	0x000000ff
        /*043c*/ 	.word	0x00000000
        /*0440*/ 	.short	0x010a
        /*0442*/ 	.byte	0x07
	.zero		1


	//   ....[54]....
        /*0444*/ 	.word	0x00003170
        /*0448*/ 	.word	0x000000ff
        /*044c*/ 	.word	0x00000000
        /*0450*/ 	.short	0x010a
        /*0452*/ 	.byte	0x04
	.zero		1


	//   ....[55]....
        /*0454*/ 	.word	0x00003320
        /*0458*/ 	.word	0x000000ff
        /*045c*/ 	.word	0x00000000
        /*0460*/ 	.short	0x010a
        /*0462*/ 	.byte	0x05
	.zero		1


	//   ....[56]....
        /*0464*/ 	.word	0x000033b0
        /*0468*/ 	.word	0x000000ff
        /*046c*/ 	.word	0x00000000
        /*0470*/ 	.short	0x010a
        /*0472*/ 	.byte	0x05
	.zero		1


	//   ....[57]....
        /*0474*/ 	.word	0x00003440
        /*0478*/ 	.word	0x000000ff
        /*047c*/ 	.word	0x00000000
        /*0480*/ 	.short	0x010a
        /*0482*/ 	.byte	0x05
	.zero		1


	//   ....[58]....
        /*0484*/ 	.word	0x000034d0
        /*0488*/ 	.word	0x000000ff
        /*048c*/ 	.word	0x00000000
        /*0490*/ 	.short	0x010a
        /*0492*/ 	.byte	0x07
	.zero		1


	//   ....[59]....
        /*0494*/ 	.word	0x00003910
        /*0498*/ 	.word	0x00000000
        /*049c*/ 	.word	0x00000050
        /*04a0*/ 	.short	0x010a
        /*04a2*/ 	.byte	0xff
	.zero		1


	//   ....[60]....
        /*04a4*/ 	.word	0x00003a00
        /*04a8*/ 	.word	0x00000000
        /*04ac*/ 	.word	0x00000000
        /*04b0*/ 	.short	0x0101
        /*04b2*/ 	.byte	0xff
	.zero		1


	//   ....[61]....
        /*04b4*/ 	.word	0x00003d20
        /*04b8*/ 	.word	0x000000ff
        /*04bc*/ 	.word	0x00000048
        /*04c0*/ 	.short	0x010a
        /*04c2*/ 	.byte	0x06
	.zero		1


	//   ....[62]....
        /*04c4*/ 	.word	0x00003ea0
        /*04c8*/ 	.word	0x000000ff
        /*04cc*/ 	.word	0x00000038
        /*04d0*/ 	.short	0x010a
        /*04d2*/ 	.byte	0x06
	.zero		1


	//   ....[63]....
        /*04d4*/ 	.word	0x000041d0
        /*04d8*/ 	.word	0x000000ff
        /*04dc*/ 	.word	0x00000030
        /*04e0*/ 	.short	0x010b
        /*04e2*/ 	.byte	0x06
	.zero		1


	//   ....[64]....
        /*04e4*/ 	.word	0x000041f0
        /*04e8*/ 	.word	0x000000ff
        /*04ec*/ 	.word	0x00000000
        /*04f0*/ 	.short	0x0101
        /*04f2*/ 	.byte	0x25
	.zero		1


	//   ....[65]....
        /*04f4*/ 	.word	0x00004230
        /*04f8*/ 	.word	0x00000000
        /*04fc*/ 	.word	0x00000038
        /*0500*/ 	.short	0x010a
        /*0502*/ 	.byte	0xff
	.zero		1


	//   ....[66]....
        /*0504*/ 	.word	0x00004590
        /*0508*/ 	.word	0x00000000
        /*050c*/ 	.word	0x00000050
        /*0510*/ 	.short	0x010a
        /*0512*/ 	.byte	0xff
	.zero		1


	//   ....[67]....
        /*0514*/ 	.word	0x000046a0
        /*0518*/ 	.word	0x00000000
        /*051c*/ 	.word	0x00000000
        /*0520*/ 	.short	0x0101
        /*0522*/ 	.byte	0xff
	.zero		1


	//   ....[68]....
        /*0524*/ 	.word	0x00005050
        /*0528*/ 	.word	0x000000ff
        /*052c*/ 	.word	0x00000030
        /*0530*/ 	.short	0x010a
        /*0532*/ 	.byte	0x2b
	.zero		1


	//   ....[69]....
        /*0534*/ 	.word	0x00005070
        /*0538*/ 	.word	0x0000005c
        /*053c*/ 	.word	0x00000070
        /*0540*/ 	.short	0x010a
        /*0542*/ 	.byte	0xff
	.zero		1


	//   ....[70]....
        /*0544*/ 	.word	0x000051c0
        /*0548*/ 	.word	0x000000ff
        /*054c*/ 	.word	0x00000030
        /*0550*/ 	.short	0x010a
        /*0552*/ 	.byte	0x2b
	.zero		1


	//   ....[71]....
        /*0554*/ 	.word	0x000052a0
        /*0558*/ 	.word	0x000000ff
        /*055c*/ 	.word	0x00000000
        /*0560*/ 	.short	0x0101
        /*0562*/ 	.byte	0x04
	.zero		1


	//   ....[72]....
        /*0564*/ 	.word	0x00005300
        /*0568*/ 	.word	0x0000005c
        /*056c*/ 	.word	0x00000070
        /*0570*/ 	.short	0x010a
        /*0572*/ 	.byte	0xff
	.zero		1


	//   ....[73]....
        /*0574*/ 	.word	0x000056d0
        /*0578*/ 	.word	0x000000ff
        /*057c*/ 	.word	0x00000000
        /*0580*/ 	.short	0x0101
        /*0582*/ 	.byte	0x05
	.zero		1


	//   ....[74]....
        /*0584*/ 	.word	0x00005f60
        /*0588*/ 	.word	0x00000003
        /*058c*/ 	.word	0x000000c0
        /*0590*/ 	.short	0x010a
        /*0592*/ 	.byte	0xff
	.zero		1


	//   ....[75]....
        /*0594*/ 	.word	0x00005fc0
        /*0598*/ 	.word	0x00000002
        /*059c*/ 	.word	0x00000018
        /*05a0*/ 	.short	0x010a
        /*05a2*/ 	.byte	0xff
	.zero		1


	//   ....[76]....
        /*05a4*/ 	.word	0x00006020
        /*05a8*/ 	.word	0x00000002
        /*05ac*/ 	.word	0x00000018
        /*05b0*/ 	.short	0x010a
        /*05b2*/ 	.byte	0xff
	.zero		1


	//   ....[77]....
        /*05b4*/ 	.word	0x00006070
        /*05b8*/ 	.word	0x00000002
        /*05bc*/ 	.word	0x00000050
        /*05c0*/ 	.short	0x010a
        /*05c2*/ 	.byte	0xff
	.zero		1


	//   ....[78]....
        /*05c4*/ 	.word	0x000060d0
        /*05c8*/ 	.word	0x00000000
        /*05cc*/ 	.word	0x00000000
        /*05d0*/ 	.short	0x010a
        /*05d2*/ 	.byte	0xff
	.zero		1


	//   ....[79]....
        /*05d4*/ 	.word	0x00006130
        /*05d8*/ 	.word	0x00000000
        /*05dc*/ 	.word	0x00000000
        /*05e0*/ 	.short	0x010a
        /*05e2*/ 	.byte	0xff
	.zero		1


	//   ....[80]....
        /*05e4*/ 	.word	0x00006180
        /*05e8*/ 	.word	0x00000000
        /*05ec*/ 	.word	0x000000b0
        /*05f0*/ 	.short	0x010a
        /*05f2*/ 	.byte	0xff
	.zero		1


	//   ....[81]....
        /*05f4*/ 	.word	0x000061e0
        /*05f8*/ 	.word	0x00000000
        /*05fc*/ 	.word	0x00000060
        /*0600*/ 	.short	0x010a
        /*0602*/ 	.byte	0xff
	.zero		1


	//   ....[82]....
        /*0604*/ 	.word	0x00006230
        /*0608*/ 	.word	0x00000000
        /*060c*/ 	.word	0x00000050
        /*0610*/ 	.short	0x010a
        /*0612*/ 	.byte	0xff
	.zero		1


	//   ....[83]....
        /*0614*/ 	.word	0x00006290
        /*0618*/ 	.word	0x00000000
        /*061c*/ 	.word	0x00000060
        /*0620*/ 	.short	0x010a
        /*0622*/ 	.byte	0xff
	.zero		1


	//   ....[84]....
        /*0624*/ 	.word	0x000062e0
        /*0628*/ 	.word	0x00000000
        /*062c*/ 	.word	0x00000050
        /*0630*/ 	.short	0x010a
        /*0632*/ 	.byte	0xff
	.zero		1


	//   ....[85]....
        /*0634*/ 	.word	0x00006340
        /*0638*/ 	.word	0x00000003
        /*063c*/ 	.word	0x00000090
        /*0640*/ 	.short	0x010a
        /*0642*/ 	.byte	0xff
	.zero		1


	//   ....[86]....
        /*0644*/ 	.word	0x000063a0
        /*0648*/ 	.word	0x00000000
        /*064c*/ 	.word	0x00000000
        /*0650*/ 	.short	0x010a
        /*0652*/ 	.byte	0xff
	.zero		1


	//   ....[87]....
        /*0654*/ 	.word	0x00006400
        /*0658*/ 	.word	0x00000000
        /*065c*/ 	.word	0x00000000
        /*0660*/ 	.short	0x010a
        /*0662*/ 	.byte	0xff
	.zero		1


	//   ....[88]....
        /*0664*/ 	.word	0x00006460
        /*0668*/ 	.word	0x00000000
        /*066c*/ 	.word	0x00000000
        /*0670*/ 	.short	0x010a
        /*0672*/ 	.byte	0xff
	.zero		1


	//   ....[89]....
        /*0674*/ 	.word	0x000064c0
        /*0678*/ 	.word	0x00000000
        /*067c*/ 	.word	0x00000000
        /*0680*/ 	.short	0x010a
        /*0682*/ 	.byte	0xff
	.zero		1


	//   ....[90]....
        /*0684*/ 	.word	0x00006520
        /*0688*/ 	.word	0x00000000
        /*068c*/ 	.word	0x00000000
        /*0690*/ 	.short	0x010a
        /*0692*/ 	.byte	0xff
	.zero		1


	//   ....[91]....
        /*0694*/ 	.word	0x00006570
        /*0698*/ 	.word	0x00000000
        /*069c*/ 	.word	0x00000050
        /*06a0*/ 	.short	0x010a
        /*06a2*/ 	.byte	0xff
	.zero		1


	//   ....[92]....
        /*06a4*/ 	.word	0x000065d0
        /*06a8*/ 	.word	0x00000000
        /*06ac*/ 	.word	0x00000048
        /*06b0*/ 	.short	0x010a
        /*06b2*/ 	.byte	0xff
	.zero		1


	//   ....[93]....
        /*06b4*/ 	.word	0x00006630
        /*06b8*/ 	.word	0x00000003
        /*06bc*/ 	.word	0x00000038
        /*06c0*/ 	.short	0x010a
        /*06c2*/ 	.byte	0xff
	.zero		1


	//   ....[94]....
        /*06c4*/ 	.word	0x00006680
        /*06c8*/ 	.word	0x00000000
        /*06cc*/ 	.word	0x00000050
        /*06d0*/ 	.short	0x010a
        /*06d2*/ 	.byte	0xff
	.zero		1


	//   ....[95]....
        /*06d4*/ 	.word	0x000066e0
        /*06d8*/ 	.word	0x00000000
        /*06dc*/ 	.word	0x00000030
        /*06e0*/ 	.short	0x010a
        /*06e2*/ 	.byte	0xff
	.zero		1


	//   ....[96]....
        /*06e4*/ 	.word	0x00006730
        /*06e8*/ 	.word	0x0000005c
        /*06ec*/ 	.word	0x00000070
        /*06f0*/ 	.short	0x010a
        /*06f2*/ 	.byte	0xff
	.zero		1


	//----- nvinfo : EIATTR_NUM_MBARRIERS
	.align		4
.L_47:
        /*06f4*/ 	.byte	0x03, 0x38
        /*06f6*/ 	.short	0x001a


	//----- nvinfo : EIATTR_EXIT_INSTR_OFFSETS
	.align		4
        /*06f8*/ 	.byte	0x04, 0x1c
        /*06fa*/ 	.short	(.L_49 - .L_48)


	//   ....[0]....
.L_48:
        /*06fc*/ 	.word	0x000023d0


	//   ....[1]....
        /*0700*/ 	.word	0x000028c0


	//   ....[2]....
        /*0704*/ 	.word	0x00002920


	//   ....[3]....
        /*0708*/ 	.word	0x00003730


	//   ....[4]....
        /*070c*/ 	.word	0x00004260


	//   ....[5]....
        /*0710*/ 	.word	0x000042a0


	//   ....[6]....
        /*0714*/ 	.word	0x00005f50


	//----- nvinfo : EIATTR_MAX_THREADS
	.align		4
.L_49:
        /*0718*/ 	.byte	0x04, 0x05
        /*071a*/ 	.short	(.L_51 - .L_50)
.L_50:
        /*071c*/ 	.word	0x00000100
        /*0720*/ 	.word	0x00000001
        /*0724*/ 	.word	0x00000001


	//----- nvinfo : EIATTR_CRS_STACK_SIZE
	.align		4
.L_51:
        /*0728*/ 	.byte	0x04, 0x1e
        /*072a*/ 	.short	(.L_53 - .L_52)
.L_52:
        /*072c*/ 	.word	0x00000000


	//----- nvinfo : EIATTR_CBANK_PARAM_SIZE
	.align		4
.L_53:
        /*0730*/ 	.byte	0x03, 0x19
        /*0732*/ 	.short	0x0800


	//----- nvinfo : EIATTR_PARAM_CBANK
	.align		4
        /*0734*/ 	.byte	0x04, 0x0a
        /*0736*/ 	.short	(.L_55 - .L_54)
	.align		4
.L_54:
        /*0738*/ 	.word	index@(.nv.constant0._ZN7cutlass13device_kernelINS_4gemm6kernel13GemmUniversalIN4cute5tupleIJiiiiEEENS1_10collective13CollectiveMmaINS1_35MainloopSm100TmaUmmaWarpSpecializedILi3ELi2ELi4ENS5_IJNS4_1CILi1EEESB_SB_EEEEENS5_IJNSA_ILi64EEESE_NSA_ILi32EEEEEENS_12float_e4m3_tENS5_IJlSB_lEEESH_SI_NS4_8TiledMMAINS4_8MMA_AtomIJNS4_10MMA_TraitsINS4_19SM100_MMA_F8F6F4_SSEJSH_SH_fSE_SE_NS4_17integral_constantINS4_4UMMA5MajorELSP_0EEESQ_NSN_INSO_7ScaleInELSR_0EEESS_EEEEEENS4_6LayoutISC_NS5_IJNSA_ILi0EEESW_SW_EEEEENS5_IJNS4_10UnderscoreESZ_SZ_EEEEENS4_13SM90_TMA_LOADENS4_14ComposedLayoutINS4_7SwizzleILi1ELi4ELi3EEENS4_18smem_ptr_flag_bitsILi8EEENSV_INS5_IJNSA_ILi8EEESF_EEENS5_IJSF_SB_EEEEEEEvNS4_8identityES12_S1C_vS1D_EENS_8epilogue10collective18CollectiveEpilogueINS1F_23Sm100TmaWarpSpecializedILi1ELi1ELi32ELb0ELb0EEEJSG_NS5_IJNSV_ISE_SB_EES1K_EEESH_SI_SH_SI_NS1F_6fusion15FusionCallbacksIS1J_NS1M_17LinearCombinationISH_fSH_fLNS_15FloatRoundStyleE2EEESG_S1L_JEEENS4_5SM1004TMEM4LOAD26SM100_TMEM_LOAD_16dp32b32xES12_NS13_INS14_ILi2ELi4ELi3EEES17_NSV_INS5_IJS18_SE_EEENS5_IJSE_SB_EEEEEEENS4_39AutoVectorizingCopyWithAssumedAlignmentILi128EEENS4_14SM90_TMA_STOREES20_S22_S22_EEEvvEEEEvNT_6ParamsE)
        /*073c*/ 	.short	0x0380
        /*073e*/ 	.short	0x0800


	//----- nvinfo : EIATTR_SW_WAR
	.align		4
.L_55:
        /*0740*/ 	.byte	0x04, 0x36
        /*0742*/ 	.short	(.L_57 - .L_56)
.L_56:
        /*0744*/ 	.word	0x00000008
.L_57:


//--------------------- .nv.callgraph             --------------------------
	.section	.nv.callgraph,"",@"SHT_CUDA_CALLGRAPH"
	.align	4
	.sectionentsize	8
	.align		4
        /*0000*/ 	.word	0x00000000
	.align		4
        /*0004*/ 	.word	0xffffffff
	.align		4
        /*0008*/ 	.word	index@(_ZN7cutlass13device_kernelINS_4gemm6kernel13GemmUniversalIN4cute5tupleIJiiiiEEENS1_10collective13CollectiveMmaINS1_35MainloopSm100TmaUmmaWarpSpecializedILi3ELi2ELi4ENS5_IJNS4_1CILi1EEESB_SB_EEEEENS5_IJNSA_ILi64EEESE_NSA_ILi32EEEEEENS_12float_e4m3_tENS5_IJlSB_lEEESH_SI_NS4_8TiledMMAINS4_8MMA_AtomIJNS4_10MMA_TraitsINS4_19SM100_MMA_F8F6F4_SSEJSH_SH_fSE_SE_NS4_17integral_constantINS4_4UMMA5MajorELSP_0EEESQ_NSN_INSO_7ScaleInELSR_0EEESS_EEEEEENS4_6LayoutISC_NS5_IJNSA_ILi0EEESW_SW_EEEEENS5_IJNS4_10UnderscoreESZ_SZ_EEEEENS4_13SM90_TMA_LOADENS4_14ComposedLayoutINS4_7SwizzleILi1ELi4ELi3EEENS4_18smem_ptr_flag_bitsILi8EEENSV_INS5_IJNSA_ILi8EEESF_EEENS5_IJSF_SB_EEEEEEEvNS4_8identityES12_S1C_vS1D_EENS_8epilogue10collective18CollectiveEpilogueINS1F_23Sm100TmaWarpSpecializedILi1ELi1ELi32ELb0ELb0EEEJSG_NS5_IJNSV_ISE_SB_EES1K_EEESH_SI_SH_SI_NS1F_6fusion15FusionCallbacksIS1J_NS1M_17LinearCombinationISH_fSH_fLNS_15FloatRoundStyleE2EEESG_S1L_JEEENS4_5SM1004TMEM4LOAD26SM100_TMEM_LOAD_16dp32b32xES12_NS13_INS14_ILi2ELi4ELi3EEES17_NSV_INS5_IJS18_SE_EEENS5_IJSE_SB_EEEEEEENS4_39AutoVectorizingCopyWithAssumedAlignmentILi128EEENS4_14SM90_TMA_STOREES20_S22_S22_EEEvvEEEEvNT_6ParamsE)
	.align		4
        /*000c*/ 	.word	index@(__assertfail)
	.align		4
        /*0010*/ 	.word	0x00000000
	.align		4
        /*0014*/ 	.word	0xfffffffe
	.align		4
        /*0018*/ 	.word	0x00000000
	.align		4
        /*001c*/ 	.word	0xfffffffd
	.align		4
        /*0020*/ 	.word	0x00000000
	.align		4
        /*0024*/ 	.word	0xfffffffc


//--------------------- .nv.constant4             --------------------------
	.section	.nv.constant4,"a",@progbits
	.align	8
	.align		8
.nv.constant4:
        /*0000*/ 	.dword	__assertfail
	.align		8
        /*0008*/ 	.dword	__unnamed_1
	.align		8
        /*0010*/ 	.dword	__unnamed_2
	.align		8
        /*0018*/ 	.dword	_ZN39_INTERNAL_ea8399f2_4_k_cu_45ae00f9_75214cuda3std3__45__cpo5beginE
	.align		8
        /*0020*/ 	.dword	_ZN39_INTERNAL_ea8399f2_4_k_cu_45ae00f9_75214cuda3std3__45__cpo3endE
	.align		8
        /*0028*/ 	.dword	_ZN39_INTERNAL_ea8399f2_4_k_cu_45ae00f9_75214cuda3std3__45__cpo6cbeginE
	.align		8
        /*0030*/ 	.dword	_ZN39_INTERNAL_ea8399f2_4_k_cu_45ae00f9_75214cuda3std3__45__cpo4cendE
	.align		8
        /*0038*/ 	.dword	_ZN39_INTERNAL_ea8399f2_4_k_cu_45ae00f9_75214cuda3std3__441_GLOBAL__N__ea8399f2_4_k_cu_45ae00f9_75216ignoreE
	.align		8
        /*0040*/ 	.dword	_ZN39_INTERNAL_ea8399f2_4_k_cu_45ae00f9_75214cuda3std3__419piecewise_constructE
	.align		8
        /*0048*/ 	.dword	_ZN39_INTERNAL_ea8399f2_4_k_cu_45ae00f9_75214cuda3std3__48in_placeE
	.align		8
        /*0050*/ 	.dword	_ZN39_INTERNAL_ea8399f2_4_k_cu_45ae00f9_75214cuda3std6ranges3__45__cpo4swapE
	.align		8
        /*0058*/ 	.dword	_ZN39_INTERNAL_ea8399f2_4_k_cu_45ae00f9_75214cuda3std6ranges3__45__cpo9iter_moveE
	.align		8
        /*0060*/ 	.dword	_ZN39_INTERNAL_ea8399f2_4_k_cu_45ae00f9_75214cute7productE
	.align		8
        /*0068*/ 	.dword	_ZN39_INTERNAL_ea8399f2_4_k_cu_45ae00f9_75214cute1_E
	.align		8
        /*0070*/ 	.dword	$str$25
	.align		8
        /*0078*/ 	.dword	$str$26
	.align		8
        /*0080*/ 	.dword	$str$27
	.align		8
        /*0088*/ 	.dword	$str$28


//--------------------- .text._ZN7cutlass13device_kernelINS_4gemm6kernel13GemmUniversalIN4cute5tupleIJiiiiEEENS1_10collective13CollectiveMmaINS1_35MainloopSm100TmaUmmaWarpSpecializedILi3ELi2ELi4ENS5_IJNS4_1CILi1EEESB_SB_EEEEENS5_IJNSA_ILi64EEESE_NSA_ILi32EEEEEENS_12float_e4m3_tENS5_IJlSB_lEEESH_SI_NS4_8TiledMMAINS4_8MMA_AtomIJNS4_10MMA_TraitsINS4_19SM100_MMA_F8F6F4_SSEJSH_SH_fSE_SE_NS4_17integral_constantINS4_4UMMA5MajorELSP_0EEESQ_NSN_INSO_7ScaleInELSR_0EEESS_EEEEEENS4_6LayoutISC_NS5_IJNSA_ILi0EEESW_SW_EEEEENS5_IJNS4_10UnderscoreESZ_SZ_EEEEENS4_13SM90_TMA_LOADENS4_14ComposedLayoutINS4_7SwizzleILi1ELi4ELi3EEENS4_18smem_ptr_flag_bitsILi8EEENSV_INS5_IJNSA_ILi8EEESF_EEENS5_IJSF_SB_EEEEEEEvNS4_8identityES12_S1C_vS1D_EENS_8epilogue10collective18CollectiveEpilogueINS1F_23Sm100TmaWarpSpecializedILi1ELi1ELi32ELb0ELb0EEEJSG_NS5_IJNSV_ISE_SB_EES1K_EEESH_SI_SH_SI_NS1F_6fusion15FusionCallbacksIS1J_NS1M_17LinearCombinationISH_fSH_fLNS_15FloatRoundStyleE2EEESG_S1L_JEEENS4_5SM1004TMEM4LOAD26SM100_TMEM_LOAD_16dp32b32xES12_NS13_INS14_ILi2ELi4ELi3EEES17_NSV_INS5_IJS18_SE_EEENS5_IJSE_SB_EEEEEEENS4_39AutoVectorizingCopyWithAssumedAlignmentILi128EEENS4_14SM90_TMA_STOREES20_S22_S22_EEEvvEEEEvNT_6ParamsE --------------------------
	.section	.text._ZN7cutlass13device_kernelINS_4gemm6kernel13GemmUniversalIN4cute5tupleIJiiiiEEENS1_10collective13CollectiveMmaINS1_35MainloopSm100TmaUmmaWarpSpecializedILi3ELi2ELi4ENS5_IJNS4_1CILi1EEESB_SB_EEEEENS5_IJNSA_ILi64EEESE_NSA_ILi32EEEEEENS_12float_e4m3_tENS5_IJlSB_lEEESH_SI_NS4_8TiledMMAINS4_8MMA_AtomIJNS4_10MMA_TraitsINS4_19SM100_MMA_F8F6F4_SSEJSH_SH_fSE_SE_NS4_17integral_constantINS4_4UMMA5MajorELSP_0EEESQ_NSN_INSO_7ScaleInELSR_0EEESS_EEEEEENS4_6LayoutISC_NS5_IJNSA_ILi0EEESW_SW_EEEEENS5_IJNS4_10UnderscoreESZ_SZ_EEEEENS4_13SM90_TMA_LOADENS4_14ComposedLayoutINS4_7SwizzleILi1ELi4ELi3EEENS4_18smem_ptr_flag_bitsILi8EEENSV_INS5_IJNSA_ILi8EEESF_EEENS5_IJSF_SB_EEEEEEEvNS4_8identityES12_S1C_vS1D_EENS_8epilogue10collective18CollectiveEpilogueINS1F_23Sm100TmaWarpSpecializedILi1ELi1ELi32ELb0ELb0EEEJSG_NS5_IJNSV_ISE_SB_EES1K_EEESH_SI_SH_SI_NS1F_6fusion15FusionCallbacksIS1J_NS1M_17LinearCombinationISH_fSH_fLNS_15FloatRoundStyleE2EEESG_S1L_JEEENS4_5SM1004TMEM4LOAD26SM100_TMEM_LOAD_16dp32b32xES12_NS13_INS14_ILi2ELi4ELi3EEES17_NSV_INS5_IJS18_SE_EEENS5_IJSE_SB_EEEEEEENS4_39AutoVectorizingCopyWithAssumedAlignmentILi128EEENS4_14SM90_TMA_STOREES20_S22_S22_EEEvvEEEEvNT_6ParamsE,"ax",@progbits
	.align	128
.text._ZN7cutlass13device_kernelINS_4gemm6kernel13GemmUniversalIN4cute5tupleIJiiiiEEENS1_10collective13CollectiveMmaINS1_35MainloopSm100TmaUmmaWarpSpecializedILi3ELi2ELi4ENS5_IJNS4_1CILi1EEESB_SB_EEEEENS5_IJNSA_ILi64EEESE_NSA_ILi32EEEEEENS_12float_e4m3_tENS5_IJlSB_lEEESH_SI_NS4_8TiledMMAINS4_8MMA_AtomIJNS4_10MMA_TraitsINS4_19SM100_MMA_F8F6F4_SSEJSH_SH_fSE_SE_NS4_17integral_constantINS4_4UMMA5MajorELSP_0EEESQ_NSN_INSO_7ScaleInELSR_0EEESS_EEEEEENS4_6LayoutISC_NS5_IJNSA_ILi0EEESW_SW_EEEEENS5_IJNS4_10UnderscoreESZ_SZ_EEEEENS4_13SM90_TMA_LOADENS4_14ComposedLayoutINS4_7SwizzleILi1ELi4ELi3EEENS4_18smem_ptr_flag_bitsILi8EEENSV_INS5_IJNSA_ILi8EEESF_EEENS5_IJSF_SB_EEEEEEEvNS4_8identityES12_S1C_vS1D_EENS_8epilogue10collective18CollectiveEpilogueINS1F_23Sm100TmaWarpSpecializedILi1ELi1ELi32ELb0ELb0EEEJSG_NS5_IJNSV_ISE_SB_EES1K_EEESH_SI_SH_SI_NS1F_6fusion15FusionCallbacksIS1J_NS1M_17LinearCombinationISH_fSH_fLNS_15FloatRoundStyleE2EEESG_S1L_JEEENS4_5SM1004TMEM4LOAD26SM100_TMEM_LOAD_16dp32b32xES12_NS13_INS14_ILi2ELi4ELi3EEES17_NSV_INS5_IJS18_SE_EEENS5_IJSE_SB_EEEEEEENS4_39AutoVectorizingCopyWithAssumedAlignmentILi128EEENS4_14SM90_TMA_STOREES20_S22_S22_EEEvvEEEEvNT_6ParamsE:
        .type           _ZN7cutlass13device_kernelINS_4gemm6kernel13GemmUniversalIN4cute5tupleIJiiiiEEENS1_10collective13CollectiveMmaINS1_35MainloopSm100TmaUmmaWarpSpecializedILi3ELi2ELi4ENS5_IJNS4_1CILi1EEESB_SB_EEEEENS5_IJNSA_ILi64EEESE_NSA_ILi32EEEEEENS_12float_e4m3_tENS5_IJlSB_lEEESH_SI_NS4_8TiledMMAINS4_8MMA_AtomIJNS4_10MMA_TraitsINS4_19SM100_MMA_F8F6F4_SSEJSH_SH_fSE_SE_NS4_17integral_constantINS4_4UMMA5MajorELSP_0EEESQ_NSN_INSO_7ScaleInELSR_0EEESS_EEEEEENS4_6LayoutISC_NS5_IJNSA_ILi0EEESW_SW_EEEEENS5_IJNS4_10UnderscoreESZ_SZ_EEEEENS4_13SM90_TMA_LOADENS4_14ComposedLayoutINS4_7SwizzleILi1ELi4ELi3EEENS4_18smem_ptr_flag_bitsILi8EEENSV_INS5_IJNSA_ILi8EEESF_EEENS5_IJSF_SB_EEEEEEEvNS4_8identityES12_S1C_vS1D_EENS_8epilogue10collective18CollectiveEpilogueINS1F_23Sm100TmaWarpSpecializedILi1ELi1ELi32ELb0ELb0EEEJSG_NS5_IJNSV_ISE_SB_EES1K_EEESH_SI_SH_SI_NS1F_6fusion15FusionCallbacksIS1J_NS1M_17LinearCombinationISH_fSH_fLNS_15FloatRoundStyleE2EEESG_S1L_JEEENS4_5SM1004TMEM4LOAD26SM100_TMEM_LOAD_16dp32b32xES12_NS13_INS14_ILi2ELi4ELi3EEES17_NSV_INS5_IJS18_SE_EEENS5_IJSE_SB_EEEEEEENS4_39AutoVectorizingCopyWithAssumedAlignmentILi128EEENS4_14SM90_TMA_STOREES20_S22_S22_EEEvvEEEEvNT_6ParamsE,@function
        .size           _ZN7cutlass13device_kernelINS_4gemm6kernel13GemmUniversalIN4cute5tupleIJiiiiEEENS1_10collective13CollectiveMmaINS1_35MainloopSm100TmaUmmaWarpSpecializedILi3ELi2ELi4ENS5_IJNS4_1CILi1EEESB_SB_EEEEENS5_IJNSA_ILi64EEESE_NSA_ILi32EEEEEENS_12float_e4m3_tENS5_IJlSB_lEEESH_SI_NS4_8TiledMMAINS4_8MMA_AtomIJNS4_10MMA_TraitsINS4_19SM100_MMA_F8F6F4_SSEJSH_SH_fSE_SE_NS4_17integral_constantINS4_4UMMA5MajorELSP_0EEESQ_NSN_INSO_7ScaleInELSR_0EEESS_EEEEEENS4_6LayoutISC_NS5_IJNSA_ILi0EEESW_SW_EEEEENS5_IJNS4_10UnderscoreESZ_SZ_EEEEENS4_13SM90_TMA_LOADENS4_14ComposedLayoutINS4_7SwizzleILi1ELi4ELi3EEENS4_18smem_ptr_flag_bitsILi8EEENSV_INS5_IJNSA_ILi8EEESF_EEENS5_IJSF_SB_EEEEEEEvNS4_8identityES12_S1C_vS1D_EENS_8epilogue10collective18CollectiveEpilogueINS1F_23Sm100TmaWarpSpecializedILi1ELi1ELi32ELb0ELb0EEEJSG_NS5_IJNSV_ISE_SB_EES1K_EEESH_SI_SH_SI_NS1F_6fusion15FusionCallbacksIS1J_NS1M_17LinearCombinationISH_fSH_fLNS_15FloatRoundStyleE2EEESG_S1L_JEEENS4_5SM1004TMEM4LOAD26SM100_TMEM_LOAD_16dp32b32xES12_NS13_INS14_ILi2ELi4ELi3EEES17_NSV_INS5_IJS18_SE_EEENS5_IJSE_SB_EEEEEEENS4_39AutoVectorizingCopyWithAssumedAlignmentILi128EEENS4_14SM90_TMA_STOREES20_S22_S22_EEEvvEEEEvNT_6ParamsE,(.L_x_125 - _ZN7cutlass13device_kernelINS_4gemm6kernel13GemmUniversalIN4cute5tupleIJiiiiEEENS1_10collective13CollectiveMmaINS1_35MainloopSm100TmaUmmaWarpSpecializedILi3ELi2ELi4ENS5_IJNS4_1CILi1EEESB_SB_EEEEENS5_IJNSA_ILi64EEESE_NSA_ILi32EEEEEENS_12float_e4m3_tENS5_IJlSB_lEEESH_SI_NS4_8TiledMMAINS4_8MMA_AtomIJNS4_10MMA_TraitsINS4_19SM100_MMA_F8F6F4_SSEJSH_SH_fSE_SE_NS4_17integral_constantINS4_4UMMA5MajorELSP_0EEESQ_NSN_INSO_7ScaleInELSR_0EEESS_EEEEEENS4_6LayoutISC_NS5_IJNSA_ILi0EEESW_SW_EEEEENS5_IJNS4_10UnderscoreESZ_SZ_EEEEENS4_13SM90_TMA_LOADENS4_14ComposedLayoutINS4_7SwizzleILi1ELi4ELi3EEENS4_18smem_ptr_flag_bitsILi8EEENSV_INS5_IJNSA_ILi8EEESF_EEENS5_IJSF_SB_EEEEEEEvNS4_8identityES12_S1C_vS1D_EENS_8epilogue10collective18CollectiveEpilogueINS1F_23Sm100TmaWarpSpecializedILi1ELi1ELi32ELb0ELb0EEEJSG_NS5_IJNSV_ISE_SB_EES1K_EEESH_SI_SH_SI_NS1F_6fusion15FusionCallbacksIS1J_NS1M_17LinearCombinationISH_fSH_fLNS_15FloatRoundStyleE2EEESG_S1L_JEEENS4_5SM1004TMEM4LOAD26SM100_TMEM_LOAD_16dp32b32xES12_NS13_INS14_ILi2ELi4ELi3EEES17_NSV_INS5_IJS18_SE_EEENS5_IJSE_SB_EEEEEEENS4_39AutoVectorizingCopyWithAssumedAlignmentILi128EEENS4_14SM90_TMA_STOREES20_S22_S22_EEEvvEEEEvNT_6ParamsE)
        .other          _ZN7cutlass13device_kernelINS_4gemm6kernel13GemmUniversalIN4cute5tupleIJiiiiEEENS1_10collective13CollectiveMmaINS1_35MainloopSm100TmaUmmaWarpSpecializedILi3ELi2ELi4ENS5_IJNS4_1CILi1EEESB_SB_EEEEENS5_IJNSA_ILi64EEESE_NSA_ILi32EEEEEENS_12float_e4m3_tENS5_IJlSB_lEEESH_SI_NS4_8TiledMMAINS4_8MMA_AtomIJNS4_10MMA_TraitsINS4_19SM100_MMA_F8F6F4_SSEJSH_SH_fSE_SE_NS4_17integral_constantINS4_4UMMA5MajorELSP_0EEESQ_NSN_INSO_7ScaleInELSR_0EEESS_EEEEEENS4_6LayoutISC_NS5_IJNSA_ILi0EEESW_SW_EEEEENS5_IJNS4_10UnderscoreESZ_SZ_EEEEENS4_13SM90_TMA_LOADENS4_14ComposedLayoutINS4_7SwizzleILi1ELi4ELi3EEENS4_18smem_ptr_flag_bitsILi8EEENSV_INS5_IJNSA_ILi8EEESF_EEENS5_IJSF_SB_EEEEEEEvNS4_8identityES12_S1C_vS1D_EENS_8epilogue10collective18CollectiveEpilogueINS1F_23Sm100TmaWarpSpecializedILi1ELi1ELi32ELb0ELb0EEEJSG_NS5_IJNSV_ISE_SB_EES1K_EEESH_SI_SH_SI_NS1F_6fusion15FusionCallbacksIS1J_NS1M_17LinearCombinationISH_fSH_fLNS_15FloatRoundStyleE2EEESG_S1L_JEEENS4_5SM1004TMEM4LOAD26SM100_TMEM_LOAD_16dp32b32xES12_NS13_INS14_ILi2ELi4ELi3EEES17_NSV_INS5_IJS18_SE_EEENS5_IJSE_SB_EEEEEEENS4_39AutoVectorizingCopyWithAssumedAlignmentILi128EEENS4_14SM90_TMA_STOREES20_S22_S22_EEEvvEEEEvNT_6ParamsE,@"STO_CUDA_ENTRY STV_DEFAULT"
_ZN7cutlass13device_kernelINS_4gemm6kernel13GemmUniversalIN4cute5tupleIJiiiiEEENS1_10collective13CollectiveMmaINS1_35MainloopSm100TmaUmmaWarpSpecializedILi3ELi2ELi4ENS5_IJNS4_1CILi1EEESB_SB_EEEEENS5_IJNSA_ILi64EEESE_NSA_ILi32EEEEEENS_12float_e4m3_tENS5_IJlSB_lEEESH_SI_NS4_8TiledMMAINS4_8MMA_AtomIJNS4_10MMA_TraitsINS4_19SM100_MMA_F8F6F4_SSEJSH_SH_fSE_SE_NS4_17integral_constantINS4_4UMMA5MajorELSP_0EEESQ_NSN_INSO_7ScaleInELSR_0EEESS_EEEEEENS4_6LayoutISC_NS5_IJNSA_ILi0EEESW_SW_EEEEENS5_IJNS4_10UnderscoreESZ_SZ_EEEEENS4_13SM90_TMA_LOADENS4_14ComposedLayoutINS4_7SwizzleILi1ELi4ELi3EEENS4_18smem_ptr_flag_bitsILi8EEENSV_INS5_IJNSA_ILi8EEESF_EEENS5_IJSF_SB_EEEEEEEvNS4_8identityES12_S1C_vS1D_EENS_8epilogue10collective18CollectiveEpilogueINS1F_23Sm100TmaWarpSpecializedILi1ELi1ELi32ELb0ELb0EEEJSG_NS5_IJNSV_ISE_SB_EES1K_EEESH_SI_SH_SI_NS1F_6fusion15FusionCallbacksIS1J_NS1M_17LinearCombinationISH_fSH_fLNS_15FloatRoundStyleE2EEESG_S1L_JEEENS4_5SM1004TMEM4LOAD26SM100_TMEM_LOAD_16dp32b32xES12_NS13_INS14_ILi2ELi4ELi3EEES17_NSV_INS5_IJS18_SE_EEENS5_IJSE_SB_EEEEEEENS4_39AutoVectorizingCopyWithAssumedAlignmentILi128EEENS4_14SM90_TMA_STOREES20_S22_S22_EEEvvEEEEvNT_6ParamsE:
[----:B------:R-:W1:Y:S01]  /*0000*/  LDC R1, c[0x0][0x37c] ;  /* 0x0000df00ff017b82 */ /* 0x000e620000000800 */
[----:B------:R-:W2:Y:S01]  /*0010*/  S2R R101, SR_TID.X ;  /* 0x0000000000657919 */ /* 0x000ea20000002100 */
[----:B------:R-:W3:Y:S01]  /*0020*/  LDCU.64 UR4, c[0x0][0x890] ;  /* 0x00011200ff0477ac */ /* 0x000ee20008000a00 */
[----:B------:R-:W-:Y:S02]  /*0030*/  PRMT R96, RZ, 0x7610, R96 ;  /* 0x00007610ff607816 */ /* 0x000fe40000000060 */
[----:B------:R-:W-:Y:S01]  /*0040*/  ELECT P5, URZ, PT ;  /* 0x0000000000ff782f */ /* 0x000fe200038a0000 */
[----:B------:R-:W4:Y:S01]  /*0050*/  LDCU.64 UR40, c[0x0][0x358] ;  /* 0x00006b00ff2877ac */ /* 0x000f220008000a00 */
[----:B---3--:R-:W-:-:S04]  /*0060*/  UISETP.NE.U32.AND UP0, UPT, UR4, URZ, UPT ;  /* 0x000000ff0400728c */ /* 0x008fc8000bf05070 */
[----:B------:R-:W-:Y:S01]  /*0070*/  UISETP.NE.AND.EX UP0, UPT, UR5, URZ, UPT, UP0 ;  /* 0x000000ff0500728c */ /* 0x000fe2000bf05300 */
[----:B--2---:R-:W-:-:S05]  /*0080*/  SHF.R.U32.HI R104, RZ, 0x5, R101 ;  /* 0x00000005ff687819 */ /* 0x004fca0000011665 */
[----:B------:R-:W2:Y:S02]  /*0090*/  SHFL.IDX PT, R0, R104, RZ, 0x1f ;  /* 0x00001fff68007589 */ /* 0x000ea400000e0000 */
[----:B--2---:R-:W-:Y:S01]  /*00a0*/  R2UR UR8, R0 ;  /* 0x00000000000872ca */ /* 0x004fe200000e0000 */
[----:B-1--4-:R-:W-:-:S14]  /*00b0*/  BRA.U UP0, `(.L_x_0) ;  /* 0x00000001002c7547 */ /* 0x012fdc000b800000 */
[----:B------:R-:W1:Y:S02]  /*00c0*/  LDCU.64 UR6, c[0x0][0x888] ;  /* 0x00011100ff0677ac */ /* 0x000e640008000a00 */
[----:B-1----:R-:W-:-:S04]  /*00d0*/  UISETP.NE.U32.AND UP0, UPT, UR6, URZ, UPT ;  /* 0x000000ff0600728c */ /* 0x002fc8000bf05070 */
[----:B------:R-:W-:-:S09]  /*00e0*/  UISETP.NE.AND.EX UP0, UPT, UR7, URZ, UPT, UP0 ;  /* 0x000000ff0700728c */ /* 0x000fd2000bf05300 */
[----:B------:R-:W-:Y:S05]  /*00f0*/  BRA.U !UP0, `(.L_x_1) ;  /* 0x0000000108107547 */ /* 0x000fea000b800000 */
[----:B------:R-:W1:Y:S02]  /*0100*/  LDC.64 R2, c[0x0][0x888] ;  /* 0x00022200ff027b82 */ /* 0x000e640000000a00 */
[----:B-1----:R1:W5:Y:S01]  /*0110*/  LDG.E R49, desc[UR40][R2.64] ;  /* 0x0000002802317981 */ /* 0x002362000c1e1900 */
[----:B------:R-:W-:Y:S01]  /*0120*/  HFMA2 R96, -RZ, RZ, 0, 5.9604644775390625e-08 ;  /* 0x00000001ff607431 */ /* 0x000fe200000001ff */
[----:B------:R-:W-:Y:S05]  /*0130*/  BRA `(.L_x_0) ;  /* 0x00000000000c7947 */ /* 0x000fea0003800000 */
.L_x_1:
[----:B------:R-:W1:Y:S01]  /*0140*/  LDCU UR6, c[0x0][0x880] ;  /* 0x00011000ff0677ac */ /* 0x000e620008000800 */
[----:B------:R-:W-:Y:S01]  /*0150*/  HFMA2 R96, -RZ, RZ, 0, 5.9604644775390625e-08 ;  /* 0x00000001ff607431 */ /* 0x000fe200000001ff */
[----:B-1----:R-:W-:-:S07]  /*0160*/  MOV R49, UR6 ;  /* 0x0000000600317c02 */ /* 0x002fce0008000f00 */
.L_x_0:
[----:B------:R-:W2:Y:S02]  /*0170*/  LDCU.64 UR6, c[0x0][0x8b0] ;  /* 0x00011600ff0677ac */ /* 0x000ea40008000a00 */
[----:B--2---:R-:W-:-:S04]  /*0180*/  UISETP.NE.U32.AND UP0, UPT, UR6, URZ, UPT ;  /* 0x000000ff0600728c */ /* 0x004fc8000bf05070 */
[----:B------:R-:W-:-:S09]  /*0190*/  UISETP.NE.AND.EX UP0, UPT, UR7, URZ, UPT, UP0 ;  /* 0x000000ff0700728c */ /* 0x000fd2000bf05300 */
[----:B------:R-:W-:Y:S05]  /*01a0*/  BRA.U UP0, `(.L_x_2) ;  /* 0x0000000100247547 */ /* 0x000fea000b800000 */
[----:B------:R-:W2:Y:S02]  /*01b0*/  LDCU.64 UR6, c[0x0][0x8a8] ;  /* 0x00011500ff0677ac */ /* 0x000ea40008000a00 */
[----:B--2---:R-:W-:-:S04]  /*01c0*/  UISETP.NE.U32.AND UP0, UPT, UR6, URZ, UPT ;  /* 0x000000ff0600728c */ /* 0x004fc8000bf05070 */
[----:B------:R-:W-:-:S09]  /*01d0*/  UISETP.NE.AND.EX UP0, UPT, UR7, URZ, UPT, UP0 ;  /* 0x000000ff0700728c */ /* 0x000fd2000bf05300 */
[----:B------:R-:W-:Y:S05]  /*01e0*/  BRA.U !UP0, `(.L_x_3) ;  /* 0x00000001080c7547 */ /* 0x000fea000b800000 */
[----:B-1----:R-:W1:Y:S02]  /*01f0*/  LDC.64 R2, c[0x0][0x8a8] ;  /* 0x00022a00ff027b82 */ /* 0x002e640000000a00 */
[----:B-1----:R2:W5:Y:S01]  /*0200*/  LDG.E R47, desc[UR40][R2.64] ;  /* 0x00000028022f7981 */ /* 0x002562000c1e1900 */
[----:B------:R-:W-:Y:S05]  /*0210*/  BRA `(.L_x_2) ;  /* 0x0000000000087947 */ /* 0x000fea0003800000 */
.L_x_3:
[----:B------:R-:W2:Y:S02]  /*0220*/  LDCU UR6, c[0x0][0x8a0] ;  /* 0x00011400ff0677ac */ /* 0x000ea40008000800 */
[----:B--2---:R-:W-:Y:S02]  /*0230*/  MOV R47, UR6 ;  /* 0x00000006002f7c02 */ /* 0x004fe40008000f00 */
.L_x_2:
[----:B------:R-:W-:Y:S01]  /*0240*/  IMAD.U32 R0, RZ, RZ, UR8 ;  /* 0x00000008ff007e24 */ /* 0x000fe2000f8e00ff */
[----:B------:R-:W-:Y:S04]  /*0250*/  BSSY.RECONVERGENT B0, `(.L_x_4) ;  /* 0x000000c000007945 */ /* 0x000fe80003800200 */
[C---:B------:R-:W-:Y:S02]  /*0260*/  ISETP.NE.OR P1, PT, R0.reuse, 0x1, !P5 ;  /* 0x000000010000780c */ /* 0x040fe40006f25670 */
[----:B------:R-:W-:-:S11]  /*0270*/  ISETP.NE.OR P0, PT, R0, 0x3, !P5 ;  /* 0x000000030000780c */ /* 0x000fd60006f05670 */
[----:B------:R-:W-:Y:S05]  /*0280*/  @P1 BRA `(.L_x_5) ;  /* 0x0000000000201947 */ /* 0x000fea0003800000 */
[----:B------:R-:W3:Y:S02]  /*0290*/  LDCU.64 UR6, c[0x0][0x348] ;  /* 0x00006900ff0677ac */ /* 0x000ee40008000a00 */
[----:B---3--:R-:W-:Y:S02]  /*02a0*/  UIADD3 UR10, UP1, UPT, UR6, 0x80, URZ ;  /* 0x00000080060a7890 */ /* 0x008fe4000ff3e0ff */
[----:B------:R-:W-:Y:S02]  /*02b0*/  UIADD3 UR6, UP0, UPT, UR6, 0x180, URZ ;  /* 0x0000018006067890 */ /* 0x000fe4000ff1e0ff */
[----:B------:R-:W-:Y:S02]  /*02c0*/  UIADD3.X UR11, UPT, UPT, URZ, UR7, URZ, UP1, !UPT ;  /* 0x00000007ff0b7290 */ /* 0x000fe40008ffe4ff */
[----:B------:R-:W-:-:S07]  /*02d0*/  UIADD3.X UR7, UPT, UPT, URZ, UR7, URZ, UP0, !UPT ;  /* 0x00000007ff077290 */ /* 0x000fce00087fe4ff */
[----:B------:R3:W-:Y:S02]  /*02e0*/  UTMACCTL.PF [UR10] ;  /* 0x000000000a0079b9 */ /* 0x0007e40008040000 */
[----:B------:R3:W-:Y:S02]  /*02f0*/  UTMACCTL.PF [UR6] ;  /* 0x00000000060079b9 */ /* 0x0007e40008040000 */
[----:B---3--:R-:W-:Y:S01]  /*0300*/  NOP ;  /* 0x0000000000007918 */ /* 0x008fe20000000000 */
.L_x_5:
[----:B------:R-:W-:Y:S05]  /*0310*/  BSYNC.RECONVERGENT B0 ;  /* 0x0000000000007941 */ /* 0x000fea0003800200 */
.L_x_4:
[----:B------:R-:W-:Y:S04]  /*0320*/  BSSY.RECONVERGENT B0, `(.L_x_6) ;  /* 0x000000a000007945 */ /* 0x000fe80003800200 */
        /* <DEDUP_REMOVED lines=9> */
.L_x_7:
[----:B------:R-:W-:Y:S05]  /*03c0*/  BSYNC.RECONVERGENT B0 ;  /* 0x0000000000007941 */ /* 0x000fea0003800200 */
.L_x_6:
[----:B------:R-:W3:Y:S01]  /*03d0*/  LDCU.64 UR6, c[0x0][0x888] ;  /* 0x00011100ff0677ac */ /* 0x000ee20008000a00 */
[----:B------:R-:W-:Y:S02]  /*03e0*/  UISETP.EQ.U32.AND UP1, UPT, UR4, URZ, UPT ;  /* 0x000000ff0400728c */ /* 0x000fe4000bf22070 */
[----:B------:R-:W-:Y:S02]  /*03f0*/  UPLOP3.LUT UP2, UPT, UPT, UPT, UPT, 0x80, 0x8 ;  /* 0x000000000008789c */ /* 0x000fe40003f4f070 */
[----:B---3--:R-:W-:-:S04]  /*0400*/  UISETP.NE.U32.AND UP0, UPT, UR6, URZ, UPT ;  /* 0x000000ff0600728c */ /* 0x008fc8000bf05070 */
[----:B------:R-:W-:-:S04]  /*0410*/  UISETP.NE.AND.EX UP0, UPT, UR7, URZ, UPT, UP0 ;  /* 0x000000ff0700728c */ /* 0x000fc8000bf05300 */
[----:B------:R-:W-:-:S04]  /*0420*/  UISETP.EQ.OR.EX UP3, UPT, UR5, URZ, !UP0, UP1 ;  /* 0x000000ff0500728c */ /* 0x000fc8000c762710 */
[----:B------:R-:W-:-:S05]  /*0430*/  UP2UR UR44, UPR, URZ, 0x8 ;  /* 0x00000008ff2c7883 */ /* 0x000fca0008000000 */
[----:B------:R-:W-:Y:S07]  /*0440*/  BRA.U !UP3, `(.L_x_8) ;  /* 0x000000010b207547 */ /* 0x000fee000b800000 */
[----:B------:R-:W-:Y:S01]  /*0450*/  UISETP.NE.U32.AND UP2, UPT, UR4, URZ, UPT ;  /* 0x000000ff0400728c */ /* 0x000fe2000bf45070 */
[----:B-----5:R-:W-:Y:S01]  /*0460*/  FSETP.NEU.AND P0, PT, R49, RZ, PT ;  /* 0x000000ff3100720b */ /* 0x020fe20003f0d000 */
[----:B------:R-:W-:Y:S02]  /*0470*/  USEL UR4, URZ, 0xffffffff, UP0 ;  /* 0xffffffffff047887 */ /* 0x000fe40008000000 */
[----:B------:R-:W-:-:S10]  /*0480*/  UISETP.NE.AND.EX UP2, UPT, UR5, URZ, UPT, UP2 ;  /* 0x000000ff0500728c */ /* 0x000fd4000bf45320 */
[----:B------:R-:W-:Y:S01]  /*0490*/  VOTEU.ANY UP1, P0 ;  /* 0x0000000000ff7886 */ /* 0x000fe20000020100 */
[----:B------:R-:W-:-:S04]  /*04a0*/  @!UP2 USEL UR4, URZ, 0xffffffff, UP1 ;  /* 0xffffffffff04a887 */ /* 0x000fc80008800000 */
[----:B------:R-:W-:-:S04]  /*04b0*/  ULOP3.LUT UR4, UR4, 0x1, URZ, 0xc0, !UPT ;  /* 0x0000000104047892 */ /* 0x000fc8000f8ec0ff */
[----:B------:R-:W-:-:S11]  /*04c0*/  UISETP.NE.U32.AND UP2, UPT, UR4, 0x1, UPT ;  /* 0x000000010400788c */ /* 0x000fd6000bf45070 */
.L_x_8:
[----:B-12---:R-:W1:Y:S01]  /*04d0*/  SHFL.IDX PT, R2, R104, RZ, 0x1f ;  /* 0x00001fff68027589 */ /* 0x006e6200000e0000 */
[----:B------:R-:W-:-:S04]  /*04e0*/  UISETP.NE.AND UP1, UPT, UR8, 0x2, UPT ;  /* 0x000000020800788c */ /* 0x000fc8000bf25270 */
[----:B------:R-:W-:Y:S01]  /*04f0*/  USEL UR13, URZ, 0x1, UP1 ;  /* 0x00000001ff0d7887 */ /* 0x000fe20008800000 */
[----:B-1----:R-:W-:-:S13]  /*0500*/  ISETP.NE.AND P0, PT, R2, RZ, PT ;  /* 0x000000ff0200720c */ /* 0x002fda0003f05270 */
[----:B------:R-:W-:Y:S05]  /*0510*/  @P0 BRA `(.L_x_9) ;  /* 0x0000000000400947 */ /* 0x000fea0003800000 */
[----:B------:R-:W1:Y:S01]  /*0520*/  S2UR UR5, SR_CgaCtaId ;  /* 0x00000000000579c3 */ /* 0x000e620000008800 */
[----:B------:R-:W-:Y:S01]  /*0530*/  UMOV UR6, 0x400 ;  /* 0x0000040000067882 */ /* 0x000fe20000000000 */
[----:B------:R-:W-:Y:S01]  /*0540*/  UMOV UR4, 0x1 ;  /* 0x0000000100047882 */ /* 0x000fe20000000000 */
[----:B------:R-:W-:Y:S01]  /*0550*/  ELECT P0, URZ, PT ;  /* 0x0000000000ff782f */ /* 0x000fe20003800000 */
[----:B-1----:R-:W-:Y:S02]  /*0560*/  ULEA UR5, UR5, UR6, 0x18 ;  /* 0x0000000605057291 */ /* 0x002fe4000f8ec0ff */
[----:B------:R-:W-:-:S04]  /*0570*/  UIADD3 UR6, UPT, UPT, -UR4, 0x100000, URZ ;  /* 0x0010000004067890 */ /* 0x000fc8000fffe1ff */
[----:B------:R-:W-:Y:S02]  /*0580*/  USHF.L.U32 UR7, UR6, 0xb, URZ ;  /* 0x0000000b06077899 */ /* 0x000fe400080006ff */
[----:B------:R-:W-:Y:S01]  /*0590*/  USHF.L.U32 UR6, UR6, 0x1, URZ ;  /* 0x0000000106067899 */ /* 0x000fe200080006ff */
[----:B------:R-:W1:Y:S11]  /*05a0*/  FENCE.VIEW.ASYNC.S ;  /* 0x00000000000073c6 */ /* 0x000e760000000000 */
[----:B-1----:R1:W2:Y:S01]  /*05b0*/  SYNCS.EXCH.64 URZ, [UR5], UR6 ;  /* 0x0000000605ff75b2 */ /* 0x0022a20008000100 */
[----:B------:R1:W3:Y:S01]  /*05c0*/  SYNCS.EXCH.64 URZ, [UR5+0x18], UR6 ;  /* 0x0000180605ff75b2 */ /* 0x0002e20008000100 */
[----:B------:R1:W4:Y:S01]  /*05d0*/  SYNCS.EXCH.64 URZ, [UR5+0x8], UR6 ;  /* 0x0000080605ff75b2 */ /* 0x0003220008000100 */
[----:B------:R1:W1:Y:S01]  /*05e0*/  SYNCS.EXCH.64 URZ, [UR5+0x20], UR6 ;  /* 0x0000200605ff75b2 */ /* 0x0002620008000100 */
[----:B------:R1:W1:Y:S01]  /*05f0*/  SYNCS.EXCH.64 URZ, [UR5+0x10], UR6 ;  /* 0x0000100605ff75b2 */ /* 0x0002620008000100 */
[----:B------:R1:W1:Y:S01]  /*0600*/  SYNCS.EXCH.64 URZ, [UR5+0x28], UR6 ;  /* 0x0000280605ff75b2 */ /* 0x0002620008000100 */
[----:B------:R-:W-:Y:S01]  /*0610*/  NOP ;  /* 0x0000000000007918 */ /* 0x000fe20000000000 */
.L_x_9:
[----:B------:R-:W2:Y:S01]  /*0620*/  SHFL.IDX PT, R2, R104, RZ, 0x1f ;  /* 0x00001fff68027589 */ /* 0x000ea200000e0000 */
[----:B------:R-:W-:Y:S01]  /*0630*/  NOP ;  /* 0x0000000000007918 */ /* 0x000fe20000000000 */
[----:B--2---:R-:W-:-:S13]  /*0640*/  ISETP.NE.AND P0, PT, R2, 0x1, PT ;  /* 0x000000010200780c */ /* 0x004fda0003f05270 */
[----:B------:R-:W-:Y:S05]  /*0650*/  @P0 BRA `(.L_x_10) ;  /* 0x0000000000400947 */ /* 0x000fea0003800000 */
[----:B-1----:R-:W1:Y:S01]  /*0660*/  S2UR UR6, SR_CgaCtaId ;  /* 0x00000000000679c3 */ /* 0x002e620000008800 */
[----:B------:R-:W-:Y:S01]  /*0670*/  UMOV UR7, 0x400 ;  /* 0x0000040000077882 */ /* 0x000fe20000000000 */
[----:B------:R-:W-:Y:S01]  /*0680*/  UMOV UR5, 0x20 ;  /* 0x0000002000057882 */ /* 0x000fe20000000000 */
[----:B------:R-:W-:Y:S01]  /*0690*/  UMOV UR4, 0x80 ;  /* 0x0000008000047882 */ /* 0x000fe20000000000 */
[----:B------:R-:W-:-:S04]  /*06a0*/  UIADD3 UR10, UPT, UPT, -UR5, 0x100000, URZ ;  /* 0x00100000050a7890 */ /* 0x000fc8000fffe1ff */
[----:B------:R-:W-:Y:S02]  /*06b0*/  USHF.L.U32 UR11, UR10, 0xb, URZ ;  /* 0x0000000b0a0b7899 */ /* 0x000fe400080006ff */
[----:B------:R-:W-:Y:S02]  /*06c0*/  USHF.L.U32 UR10, UR10, 0x1, URZ ;  /* 0x000000010a0a7899 */ /* 0x000fe400080006ff */
[----:B------:R-:W-:-:S04]  /*06d0*/  UIADD3 UR4, UPT, UPT, -UR4, 0x100000, URZ ;  /* 0x0010000004047890 */ /* 0x000fc8000fffe1ff */
[----:B------:R-:W-:Y:S02]  /*06e0*/  USHF.L.U32 UR5, UR4, 0xb, URZ ;  /* 0x0000000b04057899 */ /* 0x000fe400080006ff */
[----:B------:R-:W-:Y:S01]  /*06f0*/  USHF.L.U32 UR4, UR4, 0x1, URZ ;  /* 0x0000000104047899 */ /* 0x000fe200080006ff */
[----:B------:R-:W-:Y:S01]  /*0700*/  ELECT P0, URZ, PT ;  /* 0x0000000000ff782f */ /* 0x000fe20003800000 */
[----:B-1----:R-:W-:Y:S01]  /*0710*/  ULEA UR6, UR6, UR7, 0x18 ;  /* 0x0000000706067291 */ /* 0x002fe2000f8ec0ff */
[----:B------:R-:W1:Y:S11]  /*0720*/  FENCE.VIEW.ASYNC.S ;  /* 0x00000000000073c6 */ /* 0x000e760000000000 */
[----:B-1----:R2:W1:Y:S01]  /*0730*/  SYNCS.EXCH.64 URZ, [UR6+0x30], UR10 ;  /* 0x0000300a06ff75b2 */ /* 0x0024620008000100 */
[----:B------:R2:W1:Y:S02]  /*0740*/  SYNCS.EXCH.64 URZ, [UR6+0x38], UR4 ;  /* 0x0000380406ff75b2 */ /* 0x0004640008000100 */
[----:B--2---:R-:W-:Y:S01]  /*0750*/  NOP ;  /* 0x0000000000007918 */ /* 0x004fe20000000000 */
.L_x_10:
[----:B------:R-:W2:Y:S01]  /*0760*/  SHFL.IDX PT, R2, R104, RZ, 0x1f ;  /* 0x00001fff68027589 */ /* 0x000ea200000e0000 */
[----:B------:R-:W-:Y:S01]  /*0770*/  NOP ;  /* 0x0000000000007918 */ /* 0x000fe20000000000 */
[----:B--2---:R-:W-:-:S13]  /*0780*/  ISETP.NE.AND P0, PT, R2, 0x3, PT ;  /* 0x000000030200780c */ /* 0x004fda0003f05270 */
[----:B------:R-:W-:Y:S05]  /*0790*/  @P0 BRA `(.L_x_11) ;  /* 0x0000000000300947 */ /* 0x000fea0003800000 */
[----:B-1----:R-:W1:Y:S01]  /*07a0*/  S2UR UR5, SR_CgaCtaId ;  /* 0x00000000000579c3 */ /* 0x002e620000008800 */
        /* <DEDUP_REMOVED lines=8> */
[----:B-1----:R2:W1:Y:S01]  /*0830*/  SYNCS.EXCH.64 URZ, [UR5+0x40], UR6 ;  /* 0x0000400605ff75b2 */ /* 0x0024620008000100 */
[----:B------:R2:W1:Y:S02]  /*0840*/  SYNCS.EXCH.64 URZ, [UR5+0x48], UR6 ;  /* 0x0000480605ff75b2 */ /* 0x0004640008000100 */
[----:B--2---:R-:W-:Y:S01]  /*0850*/  NOP ;  /* 0x0000000000007918 */ /* 0x004fe20000000000 */
.L_x_11:
[----:B------:R-:W2:Y:S01]  /*0860*/  SHFL.IDX PT, R2, R104, RZ, 0x1f ;  /* 0x00001fff68027589 */ /* 0x000ea200000e0000 */
[----:B------:R-:W-:Y:S01]  /*0870*/  NOP ;  /* 0x0000000000007918 */ /* 0x000fe20000000000 */
[----:B--2---:R-:W-:-:S13]  /*0880*/  ISETP.NE.AND P0, PT, R2, 0x4, PT ;  /* 0x000000040200780c */ /* 0x004fda0003f05270 */
[----:B------:R-:W-:Y:S05]  /*0890*/  @P0 BRA `(.L_x_12) ;  /* 0x00000000004c0947 */ /* 0x000fea0003800000 */
[----:B-1----:R-:W1:Y:S01]  /*08a0*/  S2UR UR5, SR_CgaCtaId ;  /* 0x00000000000579c3 */ /* 0x002e620000008800 */
[----:B------:R-:W-:Y:S01]  /*08b0*/  UMOV UR7, 0x100 ;  /* 0x0000010000077882 */ /* 0x000fe20000000000 */
[----:B------:R-:W-:Y:S01]  /*08c0*/  UMOV UR6, 0x400 ;  /* 0x0000040000067882 */ /* 0x000fe20000000000 */
[----:B------:R-:W-:Y:S01]  /*08d0*/  USEL UR7, UR7, 0xe0, UP2 ;  /* 0x000000e007077887 */ /* 0x000fe20009000000 */
[----:B------:R-:W-:Y:S01]  /*08e0*/  UMOV UR4, 0x1 ;  /* 0x0000000100047882 */ /* 0x000fe20000000000 */
[----:B------:R-:W-:Y:S01]  /*08f0*/  ELECT P0, URZ, PT ;  /* 0x0000000000ff782f */ /* 0x000fe20003800000 */
[----:B------:R-:W-:-:S04]  /*0900*/  UIADD3 UR10, UPT, UPT, -UR4, 0x100000, URZ ;  /* 0x00100000040a7890 */ /* 0x000fc8000fffe1ff */
[----:B------:R-:W-:Y:S02]  /*0910*/  USHF.L.U32 UR11, UR10, 0xb, URZ ;  /* 0x0000000b0a0b7899 */ /* 0x000fe400080006ff */
[----:B------:R-:W-:Y:S02]  /*0920*/  USHF.L.U32 UR10, UR10, 0x1, URZ ;  /* 0x000000010a0a7899 */ /* 0x000fe400080006ff */
[----:B-1----:R-:W-:Y:S02]  /*0930*/  ULEA UR5, UR5, UR6, 0x18 ;  /* 0x0000000605057291 */ /* 0x002fe4000f8ec0ff */
[----:B------:R-:W-:-:S04]  /*0940*/  UIADD3 UR6, UPT, UPT, -UR7, 0x100000, URZ ;  /* 0x0010000007067890 */ /* 0x000fc8000fffe1ff */
[----:B------:R-:W-:Y:S02]  /*0950*/  USHF.L.U32 UR7, UR6, 0xb, URZ ;  /* 0x0000000b06077899 */ /* 0x000fe400080006ff */
[----:B------:R-:W-:Y:S01]  /*0960*/  USHF.L.U32 UR6, UR6, 0x1, URZ ;  /* 0x0000000106067899 */ /* 0x000fe200080006ff */
[----:B------:R-:W1:Y:S03]  /*0970*/  FENCE.VIEW.ASYNC.S ;  /* 0x00000000000073c6 */ /* 0x000e660000000000 */
[----:B-1----:R2:W1:Y:S08]  /*0980*/  SYNCS.EXCH.64 URZ, [UR5+0x50], UR10 ;  /* 0x0000500a05ff75b2 */ /* 0x0024700008000100 */
[----:B------:R2:W1:Y:S01]  /*0990*/  SYNCS.EXCH.64 URZ, [UR5+0x60], UR6 ;  /* 0x0000600605ff75b2 */ /* 0x0004620008000100 */
[----:B------:R2:W1:Y:S01]  /*09a0*/  SYNCS.EXCH.64 URZ, [UR5+0x58], UR10 ;  /* 0x0000580a05ff75b2 */ /* 0x0004620008000100 */
[----:B------:R2:W1:Y:S02]  /*09b0*/  SYNCS.EXCH.64 URZ, [UR5+0x68], UR6 ;  /* 0x0000680605ff75b2 */ /* 0x0004640008000100 */
[----:B--2---:R-:W-:Y:S01]  /*09c0*/  NOP ;  /* 0x0000000000007918 */ /* 0x004fe20000000000 */
.L_x_12:
        /* <DEDUP_REMOVED lines=18> */
[----:B------:R2:W1:Y:S01]  /*0af0*/  SYNCS.EXCH.64 URZ, [UR6+0x90], UR4 ;  /* 0x0000900406ff75b2 */ /* 0x0004620008000100 */
[----:B------:R2:W1:Y:S01]  /*0b00*/  SYNCS.EXCH.64 URZ, [UR6+0x78], UR10 ;  /* 0x0000780a06ff75b2 */ /* 0x0004620008000100 */
[----:B------:R2:W1:Y:S01]  /*0b10*/  SYNCS.EXCH.64 URZ, [UR6+0x98], UR4 ;  /* 0x0000980406ff75b2 */ /* 0x0004620008000100 */
[----:B------:R2:W1:Y:S01]  /*0b20*/  SYNCS.EXCH.64 URZ, [UR6+0x80], UR10 ;  /* 0x0000800a06ff75b2 */ /* 0x0004620008000100 */
[----:B------:R2:W1:Y:S01]  /*0b30*/  SYNCS.EXCH.64 URZ, [UR6+0xa0], UR4 ;  /* 0x0000a00406ff75b2 */ /* 0x0004620008000100 */
[----:B------:R2:W1:Y:S01]  /*0b40*/  SYNCS.EXCH.64 URZ, [UR6+0x88], UR10 ;  /* 0x0000880a06ff75b2 */ /* 0x0004620008000100 */
[----:B------:R2:W1:Y:S02]  /*0b50*/  SYNCS.EXCH.64 URZ, [UR6+0xa8], UR4 ;  /* 0x0000a80406ff75b2 */ /* 0x0004640008000100 */
[----:B--2---:R-:W-:Y:S01]  /*0b60*/  NOP ;  /* 0x0000000000007918 */ /* 0x004fe20000000000 */
.L_x_13:
        /* <DEDUP_REMOVED lines=14> */
[----:B------:R2:W1:Y:S01]  /*0c50*/  SYNCS.EXCH.64 URZ, [UR5+0xc0], UR6 ;  /* 0x0000c00605ff75b2 */ /* 0x0004620008000100 */
[----:B------:R2:W1:Y:S01]  /*0c60*/  SYNCS.EXCH.64 URZ, [UR5+0xb8], UR6 ;  /* 0x0000b80605ff75b2 */ /* 0x0004620008000100 */
[----:B------:R2:W1:Y:S02]  /*0c70*/  SYNCS.EXCH.64 URZ, [UR5+0xc8], UR6 ;  /* 0x0000c80605ff75b2 */ /* 0x0004640008000100 */
[----:B--2---:R-:W-:Y:S01]  /*0c80*/  NOP ;  /* 0x0000000000007918 */ /* 0x004fe20000000000 */
.L_x_14:
[----:B-1----:R-:W1:Y:S01]  /*0c90*/  S2UR UR5, SR_CTAID.X ;  /* 0x00000000000579c3 */ /* 0x002e620000002500 */
[----:B------:R-:W-:-:S05]  /*0ca0*/  CS2R.32 R97, SR_CgaSize ;  /* 0x0000000000617805 */ /* 0x000fca0000008a00 */
[----:B------:R-:W-:-:S05]  /*0cb0*/  IMAD R97, R97, -0xa0, RZ ;  /* 0xffffff6061617824 */ /* 0x000fca00078e02ff */
[----:B------:R-:W-:-:S14]  /*0cc0*/  R2UR UR7, R97 ;  /* 0x00000000610772ca */ /* 0x000fdc00000e0000 */
[----:B------:R-:W2:Y:S01]  /*0cd0*/  LDCU UR7, c[0x0][UR7+0x2b0] ;  /* 0x00005600070777ac */ /* 0x000ea20008000800 */
[----:B------:R-:W-:Y:S01]  /*0ce0*/  NOP ;  /* 0x0000000000007918 */ /* 0x000fe20000000000 */
[----:B------:R-:W-:-:S05]  /*0cf0*/  CS2R.32 R97, SR_CgaSize ;  /* 0x0000000000617805 */ /* 0x000fca0000008a00 */
[----:B------:R-:W-:-:S05]  /*0d00*/  IMAD R97, R97, -0xa0, RZ ;  /* 0xffffff6061617824 */ /* 0x000fca00078e02ff */
[----:B------:R-:W-:-:S14]  /*0d10*/  R2UR UR6, R97 ;  /* 0x00000000610672ca */ /* 0x000fdc00000e0000 */
[----:B------:R-:W3:Y:S01]  /*0d20*/  LDCU UR6, c[0x0][UR6+0x2b4] ;  /* 0x00005680060677ac */ /* 0x000ee20008000800 */
[----:B------:R-:W4:Y:S08]  /*0d30*/  S2UR UR4, SR_CTAID.Y ;  /* 0x00000000000479c3 */ /* 0x000f300000002600 */
[----:B------:R-:W3:Y:S01]  /*0d40*/  LDC R9, c[0x0][0xb24] ;  /* 0x0002c900ff097b82 */ /* 0x000ee20000000800 */
[----:B-1----:R-:W-:-:S02]  /*0d50*/  I2FP.F32.U32 R5, UR5 ;  /* 0x0000000500057c45 */ /* 0x002fc40008201000 */
[----:B------:R-:W-:-:S05]  /*0d60*/  CS2R.32 R3, SR_CgaSize ;  /* 0x0000000000037805 */ /* 0x000fca0000008a00 */
[----:B------:R-:W-:-:S06]  /*0d70*/  IMAD R3, R3, -0xa0, RZ ;  /* 0xffffff6003037824 */ /* 0x000fcc00078e02ff */
[----:B------:R-:W1:Y:S01]  /*0d80*/  LDC R3, c[0x0][R3+0x2a0] ;  /* 0x0000a80003037b82 */ /* 0x000e620000000800 */
[----:B------:R-:W-:Y:S01]  /*0d90*/  MOV R97, UR5 ;  /* 0x0000000500617c02 */ /* 0x000fe20008000f00 */
[----:B--2---:R-:W-:Y:S01]  /*0da0*/  FMUL R5, R5, UR7 ;  /* 0x0000000705057c20 */ /* 0x004fe20008400000 */
[----:B----4-:R-:W-:Y:S02]  /*0db0*/  I2FP.F32.U32 R4, UR4 ;  /* 0x0000000400047c45 */ /* 0x010fe40008201000 */
[----:B------:R-:W-:-:S05]  /*0dc0*/  CS2R.32 R2, SR_CgaSize ;  /* 0x0000000000027805 */ /* 0x000fca0000008a00 */
[----:B------:R-:W-:-:S06]  /*0dd0*/  IMAD R2, R2, -0xa0, RZ ;  /* 0xffffff6002027824 */ /* 0x000fcc00078e02ff */
[----:B------:R-:W2:Y:S01]  /*0de0*/  LDC R2, c[0x0][R2+0x2a4] ;  /* 0x0000a90002027b82 */ /* 0x000ea20000000800 */
[----:B------:R-:W4:Y:S01]  /*0df0*/  F2I.U32.TRUNC.NTZ R90, R5 ;  /* 0x00000005005a7305 */ /* 0x000f22000020f000 */
[----:B------:R-:W-:Y:S01]  /*0e00*/  MOV R91, UR4 ;  /* 0x00000004005b7c02 */ /* 0x000fe20008000f00 */
[----:B---3--:R-:W-:-:S05]  /*0e10*/  FMUL R4, R4, UR6 ;  /* 0x0000000604047c20 */ /* 0x008fca0008400000 */
[----:B------:R-:W-:Y:S01]  /*0e20*/  BAR.SYNC.DEFER_BLOCKING 0x0 ;  /* 0x0000000000007b1d */ /* 0x000fe20000010000 */
[----:B------:R-:W-:-:S05]  /*0e30*/  ISETP.GE.AND P0, PT, R9, 0x1, PT ;  /* 0x000000010900780c */ /* 0x000fca0003f06270 */
[----:B------:R-:W3:Y:S02]  /*0e40*/  F2I.U32.TRUNC.NTZ R79, R4 ;  /* 0x00000004004f7305 */ /* 0x000ee4000020f000 */
[----:B------:R-:W2:Y:S01]  /*0e50*/  S2UR UR36, SR_CTAID.Z ;  /* 0x00000000002479c3 */ /* 0x000ea20000002700 */
[----:B----4-:R-:W-:-:S05]  /*0e60*/  IADD3 R90, PT, PT, -R90, RZ, RZ ;  /* 0x000000ff5a5a7210 */ /* 0x010fca0007ffe1ff */
[----:B-1----:R-:W-:Y:S01]  /*0e70*/  IMAD R90, R3, R90, UR5 ;  /* 0x00000005035a7e24 */ /* 0x002fe2000f8e025a */
[----:B---3--:R-:W-:-:S05]  /*0e80*/  IADD3 R79, PT, PT, -R79, RZ, RZ ;  /* 0x000000ff4f4f7210 */ /* 0x008fca0007ffe1ff */
[----:B--2---:R-:W-:Y:S01]  /*0e90*/  IMAD R79, R2, R79, UR4 ;  /* 0x00000004024f7e24 */ /* 0x004fe2000f8e024f */
[----:B------:R-:W-:Y:S06]  /*0ea0*/  @!P0 BRA `(.L_x_15) ;  /* 0x0000000000b88947 */ /* 0x000fec0003800000 */
[----:B------:R-:W1:Y:S01]  /*0eb0*/  LDC.64 R4, c[0x0][0xb18] ;  /* 0x0002c600ff047b82 */ /* 0x000e620000000a00 */
[----:B------:R-:W-:-:S07]  /*0ec0*/  ISETP.NE.AND P0, PT, R9, 0x1, PT ;  /* 0x000000010900780c */ /* 0x000fce0003f05270 */
[----:B------:R-:W2:Y:S08]  /*0ed0*/  LDC R10, c[0x0][0xb0c] ;  /* 0x0002c300ff0a7b82 */ /* 0x000eb00000000800 */
[----:B------:R-:W3:Y:S08]  /*0ee0*/  LDC R11, c[0x0][0x370] ;  /* 0x0000dc00ff0b7b82 */ /* 0x000ef00000000800 */
[----:B------:R-:W4:Y:S01]  /*0ef0*/  LDC R12, c[0x0][0x374] ;  /* 0x0000dd00ff0c7b82 */ /* 0x000f220000000800 */
[----:B-1----:R-:W-:-:S07]  /*0f00*/  ISETP.NE.AND P1, PT, R4, 0x1, PT ;  /* 0x000000010400780c */ /* 0x002fce0003f25270 */
[----:B------:R-:W3:Y:S01]  /*0f10*/  LDC.64 R6, c[0x0][0xb10] ;  /* 0x0002c400ff067b82 */ /* 0x000ee20000000a00 */
[----:B--2---:R-:W-:-:S07]  /*0f20*/  ISETP.NE.AND P2, PT, R10, 0x1, PT ;  /* 0x000000010a00780c */ /* 0x004fce0003f45270 */
[----:B------:R-:W1:Y:S08]  /*0f30*/  LDC R8, c[0x0][0xb20] ;  /* 0x0002c800ff087b82 */ /* 0x000e700000000800 */
[----:B------:R-:W2:Y:S01]  /*0f40*/  LDC.64 R2, c[0x0][0xb28] ;  /* 0x0002ca00ff027b82 */ /* 0x000ea20000000a00 */
[----:B----4-:R-:W-:-:S04]  /*0f50*/  IMAD.HI.U32 R13, R12, R5, RZ ;  /* 0x000000050c0d7227 */ /* 0x010fc800078e00ff */
[----:B------:R-:W-:-:S04]  /*0f60*/  IMAD.HI.U32 R5, R91, R5, RZ ;  /* 0x000000055b057227 */ /* 0x000fc800078e00ff */
[----:B---3--:R-:W-:-:S04]  /*0f70*/  IMAD.HI.U32 R14, R11, R6, RZ ;  /* 0x000000060b0e7227 */ /* 0x008fc800078e00ff */
[----:B------:R-:W-:Y:S01]  /*0f80*/  IMAD.HI.U32 R16, R97, R6, RZ ;  /* 0x0000000661107227 */ /* 0x000fe200078e00ff */
[-C--:B------:R-:W-:Y:S02]  /*0f90*/  @P2 SHF.R.U32.HI R11, RZ, R7.reuse, R14 ;  /* 0x00000007ff0b2219 */ /* 0x080fe4000001160e */
[-C--:B-1----:R-:W-:Y:S02]  /*0fa0*/  @P1 SHF.R.U32.HI R12, RZ, R8.reuse, R13 ;  /* 0x00000008ff0c1219 */ /* 0x082fe4000001160d */
[----:B------:R-:W-:Y:S02]  /*0fb0*/  SHF.R.U32.HI R8, RZ, R8, R5 ;  /* 0x00000008ff087219 */ /* 0x000fe40000011605 */
[----:B------:R-:W-:Y:S02]  /*0fc0*/  SHF.R.U32.HI R16, RZ, R7, R16 ;  /* 0x00000007ff107219 */ /* 0x000fe40000011610 */
[----:B------:R-:W-:Y:S01]  /*0fd0*/  SEL R5, R91, R8, !P1 ;  /* 0x000000085b057207 */ /* 0x000fe20004800000 */
[----:B--2---:R-:W-:Y:S01]  /*0fe0*/  IMAD.HI.U32 R14, R12, R2, RZ ;  /* 0x000000020c0e7227 */ /* 0x004fe200078e00ff */
[----:B------:R-:W-:-:S03]  /*0ff0*/  SEL R7, R97, R16, !P2 ;  /* 0x0000001061077207 */ /* 0x000fc60005000000 */
[----:B------:R-:W-:Y:S01]  /*1000*/  IMAD.HI.U32 R6, R11, R2, RZ ;  /* 0x000000020b067227 */ /* 0x000fe200078e00ff */
[----:B------:R-:W-:-:S04]  /*1010*/  @P0 SHF.R.U32.HI R12, RZ, R3, R14 ;  /* 0x00000003ff0c0219 */ /* 0x000fc8000001160e */
[----:B------:R-:W-:Y:S01]  /*1020*/  @P0 SHF.R.U32.HI R11, RZ, R3, R6 ;  /* 0x00000003ff0b0219 */ /* 0x000fe20000011606 */
[----:B------:R-:W-:-:S04]  /*1030*/  IMAD R12, R12, R9, RZ ;  /* 0x000000090c0c7224 */ /* 0x000fc800078e02ff */
[----:B------:R-:W-:Y:S01]  /*1040*/  IMAD R6, R11, R9, RZ ;  /* 0x000000090b067224 */ /* 0x000fe200078e02ff */
[----:B------:R-:W-:-:S04]  /*1050*/  ISETP.GE.AND P1, PT, R5, R12, PT ;  /* 0x0000000c0500720c */ /* 0x000fc80003f26270 */
[----:B------:R-:W-:Y:S01]  /*1060*/  ISETP.GE.OR P1, PT, R7, R6, P1 ;  /* 0x000000060700720c */ /* 0x000fe20000f26670 */
[----:B------:R-:W-:-:S05]  /*1070*/  IMAD.HI.U32 R6, R5, R2, RZ ;  /* 0x0000000205067227 */ /* 0x000fca00078e00ff */
[----:B------:R-:W-:-:S04]  /*1080*/  SHF.R.U32.HI R6, RZ, R3, R6 ;  /* 0x00000003ff067219 */ /* 0x000fc80000011606 */
[----:B------:R-:W-:-:S03]  /*1090*/  SEL R6, R5, R6, !P0 ;  /* 0x0000000605067207 */ /* 0x000fc60004000000 */
[----:B------:R-:W-:Y:S01]  /*10a0*/  @!P1 IMAD.HI.U32 R8, R7, R2, RZ ;  /* 0x0000000207089227 */ /* 0x000fe200078e00ff */
[----:B------:R-:W-:-:S04]  /*10b0*/  IADD3 R2, PT, PT, -R6, RZ, RZ ;  /* 0x000000ff06027210 */ /* 0x000fc80007ffe1ff */
[----:B------:R-:W-:Y:S01]  /*10c0*/  @!P1 SHF.R.U32.HI R8, RZ, R3, R8 ;  /* 0x00000003ff089219 */ /* 0x000fe20000011608 */
[----:B------:R-:W-:-:S03]  /*10d0*/  IMAD R2, R9, R2, R5 ;  /* 0x0000000209027224 */ /* 0x000fc600078e0205 */
[----:B------:R-:W-:Y:S02]  /*10e0*/  @!P1 SEL R3, R7, R8, !P0 ;  /* 0x0000000807039207 */ /* 0x000fe40004000000 */
[----:B------:R-:W-:-:S03]  /*10f0*/  IADD3 R8, PT, PT, -R5, RZ, RZ ;  /* 0x000000ff05087210 */ /* 0x000fc60007ffe1ff */
[--C-:B------:R-:W-:Y:S02]  /*1100*/  @!P1 IMAD.IADD R6, R6, 0x1, -R3.reuse ;  /* 0x0000000106069824 */ /* 0x100fe400078e0a03 */
[----:B------:R-:W-:Y:S01]  /*1110*/  @!P1 IMAD R3, R2, R11, R3 ;  /* 0x0000000b02039224 */ /* 0x000fe200078e0203 */
[----:B------:R-:W-:Y:S01]  /*1120*/  IADD3 R2, PT, PT, -R7, RZ, RZ ;  /* 0x000000ff07027210 */ /* 0x000fe20007ffe1ff */
[----:B------:R-:W-:Y:S02]  /*1130*/  @!P1 IMAD R5, R6, R9, R7 ;  /* 0x0000000906059224 */ /* 0x000fe400078e0207 */
[----:B------:R-:W-:Y:S02]  /*1140*/  IMAD R8, R4, R8, R91 ;  /* 0x0000000804087224 */ /* 0x000fe400078e025b */
[----:B------:R-:W-:Y:S02]  /*1150*/  @!P1 IMAD.MOV.U32 R7, RZ, RZ, R3 ;  /* 0x000000ffff079224 */ /* 0x000fe400078e0003 */
[----:B------:R-:W-:-:S02]  /*1160*/  IMAD R2, R10, R2, R97 ;  /* 0x000000020a027224 */ /* 0x000fc400078e0261 */
[----:B------:R-:W-:Y:S02]  /*1170*/  IMAD R91, R5, R4, R8 ;  /* 0x00000004055b7224 */ /* 0x000fe400078e0208 */
[----:B------:R-:W-:Y:S02]  /*1180*/  IMAD R97, R7, R10, R2 ;  /* 0x0000000a07617224 */ /* 0x000fe400078e0202 */
.L_x_15:
[----:B------:R-:W1:Y:S01]  /*1190*/  LDCU UR4, c[0x0][0xb30] ;  /* 0x00016600ff0477ac */ /* 0x000e620008000800 */
[----:B------:R-:W2:Y:S08]  /*11a0*/  S2UR UR37, SR_CgaCtaId ;  /* 0x00000000002579c3 */ /* 0x000eb00000008800 */
[----:B------:R-:W3:Y:S01]  /*11b0*/  LDC R40, c[0x0][0xb24] ;  /* 0x0002c900ff287b82 */ /* 0x000ee20000000800 */
[----:B-1----:R-:W-:-:S09]  /*11c0*/  UISETP.NE.AND UP1, UPT, UR4, 0x1, UPT ;  /* 0x000000010400788c */ /* 0x002fd2000bf25270 */
[----:B--2---:R-:W-:Y:S05]  /*11d0*/  BRA.U UP1, `(.L_x_16) ;  /* 0x0000000101407547 */ /* 0x004fea000b800000 */
[----:B------:R-:W1:Y:S08]  /*11e0*/  LDC.64 R4, c[0x0][0xb10] ;  /* 0x0002c400ff047b82 */ /* 0x000e700000000a00 */
[----:B------:R-:W2:Y:S08]  /*11f0*/  LDC.64 R2, c[0x0][0xb18] ;  /* 0x0002c600ff027b82 */ /* 0x000eb00000000a00 */
[----:B------:R-:W4:Y:S08]  /*1200*/  LDC R6, c[0x0][0xb20] ;  /* 0x0002c800ff067b82 */ /* 0x000f300000000800 */
[----:B------:R-:W3:Y:S01]  /*1210*/  LDC R8, c[0x0][0xb0c] ;  /* 0x0002c300ff087b82 */ /* 0x000ee20000000800 */
[----:B-1----:R-:W-:-:S05]  /*1220*/  IMAD.HI.U32 R4, R97, R4, RZ ;  /* 0x0000000461047227 */ /* 0x002fca00078e00ff */
[----:B------:R-:W-:Y:S01]  /*1230*/  SHF.R.U32.HI R4, RZ, R5, R4 ;  /* 0x00000005ff047219 */ /* 0x000fe20000011604 */
[----:B--2---:R-:W-:Y:S01]  /*1240*/  IMAD.HI.U32 R3, R91, R3, RZ ;  /* 0x000000035b037227 */ /* 0x004fe200078e00ff */
[----:B------:R-:W-:-:S04]  /*1250*/  ISETP.NE.AND P0, PT, R2, 0x1, PT ;  /* 0x000000010200780c */ /* 0x000fc80003f05270 */
[----:B----4-:R-:W-:-:S04]  /*1260*/  SHF.R.U32.HI R6, RZ, R6, R3 ;  /* 0x00000006ff067219 */ /* 0x010fc80000011603 */
[----:B------:R-:W-:Y:S02]  /*1270*/  SEL R3, R91, R6, !P0 ;  /* 0x000000065b037207 */ /* 0x000fe40004000000 */
[----:B---3--:R-:W-:-:S04]  /*1280*/  ISETP.NE.AND P1, PT, R8, 0x1, PT ;  /* 0x000000010800780c */ /* 0x008fc80003f25270 */
[----:B------:R-:W-:-:S05]  /*1290*/  SEL R4, R97, R4, !P1 ;  /* 0x0000000461047207 */ /* 0x000fca0004800000 */
[----:B------:R-:W-:Y:S02]  /*12a0*/  IMAD.IADD R5, R3, 0x1, -R4 ;  /* 0x0000000103057824 */ /* 0x000fe400078e0a04 */
[----:B------:R-:W-:Y:S02]  /*12b0*/  IMAD.IADD R3, R4, 0x1, -R3 ;  /* 0x0000000104037824 */ /* 0x000fe400078e0a03 */
[----:B------:R-:W-:Y:S02]  /*12c0*/  IMAD R97, R5, R8, R97 ;  /* 0x0000000805617224 */ /* 0x000fe400078e0261 */
[----:B------:R-:W-:-:S07]  /*12d0*/  IMAD R91, R3, R2, R91 ;  /* 0x00000002035b7224 */ /* 0x000fce00078e025b */
.L_x_16:
[----:B------:R-:W-:Y:S01]  /*12e0*/  BAR.SYNC.DEFER_BLOCKING 0x0 ;  /* 0x0000000000007b1d */ /* 0x000fe20000010000 */
[----:B------:R-:W-:Y:S01]  /*12f0*/  UISETP.NE.AND UP1, UPT, UR8, 0x2, UPT ;  /* 0x000000020800788c */ /* 0x000fe2000bf25270 */
[----:B------:R-:W-:Y:S02]  /*1300*/  ISETP.NE.OR P5, PT, R0, 0x2, !P5 ;  /* 0x000000020000780c */ /* 0x000fe40006fa5670 */
[----:B------:R-:W-:-:S06]  /*1310*/  LOP3.LUT R2, R101, 0x1f, RZ, 0xc0, !PT ;  /* 0x0000001f65027812 */ /* 0x000fcc00078ec0ff */
[----:B------:R-:W-:Y:S05]  /*1320*/  BRA.U UP1, `(.L_x_17) ;  /* 0x0000001101307547 */ /* 0x000fea000b800000 */
[----:B------:R-:W1:Y:S01]  /*1330*/  LDCU UR13, c[0x0][0x38c] ;  /* 0x00007180ff0d77ac */ /* 0x000e620008000800 */
[----:B------:R-:W2:Y:S01]  /*1340*/  LDC R9, c[0x0][0x370] ;  /* 0x0000dc00ff097b82 */ /* 0x000ea20000000800 */
[----:B------:R-:W-:Y:S01]  /*1350*/  PLOP3.LUT P1, PT, PT, PT, UP2, 0x80, 0x8 ;  /* 0x000000000008781c */ /* 0x000fe20003f2f028 */
[----:B------:R-:W-:Y:S01]  /*1360*/  IMAD.MOV.U32 R15, RZ, RZ, 0x1 ;  /* 0x00000001ff0f7424 */ /* 0x000fe200078e00ff */
[----:B------:R-:W-:Y:S01]  /*1370*/  ISETP.EQ.OR P4, PT, R2, RZ, P5 ;  /* 0x000000ff0200720c */ /* 0x000fe20002f82670 */
[----:B------:R-:W-:Y:S01]  /*1380*/  IMAD.MOV.U32 R14, RZ, RZ, RZ ;  /* 0x000000ffff0e7224 */ /* 0x000fe200078e00ff */
[----:B------:R-:W-:Y:S02]  /*1390*/  PLOP3.LUT P1, PT, P1, PT, PT, 0x8, 0x80 ;  /* 0x000000000080781c */ /* 0x000fe40000f2e170 */
[----:B------:R-:W-:Y:S01]  /*13a0*/  CS2R R12, SRZ ;  /* 0x00000000000c7805 */ /* 0x000fe2000001ff00 */
[----:B------:R-:W-:Y:S01]  /*13b0*/  IMAD.MOV.U32 R10, RZ, RZ, 0x1 ;  /* 0x00000001ff0a7424 */ /* 0x000fe200078e00ff */
[----:B------:R-:W4:Y:S01]  /*13c0*/  LDC R0, c[0x0][0x374] ;  /* 0x0000dd00ff007b82 */ /* 0x000f220000000800 */
[----:B------:R-:W2:Y:S01]  /*13d0*/  LDCU.64 UR22, c[0x0][0x348] ;  /* 0x00006900ff1677ac */ /* 0x000ea20008000a00 */
[----:B------:R-:W-:Y:S01]  /*13e0*/  UMOV UR6, URZ ;  /* 0x000000ff00067c82 */ /* 0x000fe20008000000 */
[----:B-1----:R-:W-:-:S04]  /*13f0*/  UIADD3 UR5, UPT, UPT, UR13, 0x1f, URZ ;  /* 0x0000001f0d057890 */ /* 0x002fc8000fffe0ff */
[----:B------:R-:W-:-:S04]  /*1400*/  USHF.R.S32.HI UR4, URZ, 0x1f, UR5 ;  /* 0x0000001fff047899 */ /* 0x000fc80008011405 */
[----:B------:R-:W-:-:S04]  /*1410*/  ULEA.HI UR4, UR4, UR5, URZ, 0x5 ;  /* 0x0000000504047291 */ /* 0x000fc8000f8f28ff */
[----:B------:R-:W-:Y:S02]  /*1420*/  USHF.R.S32.HI UR15, URZ, 0x5, UR4 ;  /* 0x00000005ff0f7899 */ /* 0x000fe40008011404 */
[----:B------:R-:W-:Y:S02]  /*1430*/  UIADD3 UR4, UPT, UPT, UR13, -0x1, URZ ;  /* 0xffffffff0d047890 */ /* 0x000fe4000fffe0ff */
[----:B------:R-:W-:Y:S02]  /*1440*/  UISETP.LT.U32.AND UP0, UPT, UR15, 0x3, UPT ;  /* 0x000000030f00788c */ /* 0x000fe4000bf01070 */
[----:B------:R-:W-:Y:S02]  /*1450*/  UISETP.GE.U32.AND UP1, UPT, UR4, -0x3f, UPT ;  /* 0xffffffc10400788c */ /* 0x000fe4000bf26070 */
[----:B------:R-:W-:Y:S02]  /*1460*/  USEL UR14, UR15, 0x3, UP0 ;  /* 0x000000030f0e7887 */ /* 0x000fe40008000000 */
[----:B------:R-:W-:-:S02]  /*1470*/  UIADD3 UR13, UPT, UPT, UR13, 0x3e, URZ ;  /* 0x0000003e0d0d7890 */ /* 0x000fc4000fffe0ff */
[----:B------:R-:W-:Y:S02]  /*1480*/  UIADD3 UR5, UPT, UPT, UR14, -0x1, URZ ;  /* 0xffffffff0e057890 */ /* 0x000fe4000fffe0ff */
[----:B------:R-:W-:-:S03]  /*1490*/  UIADD3 UR7, UPT, UPT, UR15, -UR14, URZ ;  /* 0x8000000e0f077290 */ /* 0x000fc6000fffe0ff */
[----:B------:R-:W-:-:S04]  /*14a0*/  @UP1 UIADD3 UR5, UPT, UPT, UR14, URZ, URZ ;  /* 0x000000ff0e051290 */ /* 0x000fc8000fffe0ff */
[----:B--2---:R-:W-:-:S12]  /*14b0*/  UIADD3 UR5, UPT, UPT, UR5, 0x1, URZ ;  /* 0x0000000105057890 */ /* 0x004fd8000fffe0ff */
.L_x_35:
[----:B------:R-:W-:Y:S01]  /*14c0*/  UISETP.NE.AND UP0, UPT, UR37, URZ, UPT ;  /* 0x000000ff2500728c */ /* 0x000fe2000bf05270 */
[----:B------:R-:W1:Y:S08]  /*14d0*/  S2UR UR37, SR_CgaCtaId ;  /* 0x00000000002579c3 */ /* 0x000e700000008800 */
[----:B------:R-:W-:Y:S05]  /*14e0*/  BRA.U UP0, `(.L_x_18) ;  /* 0x0000000100347547 */ /* 0x000fea000b800000 */
[----:B------:R-:W2:Y:S01]  /*14f0*/  S2R R2, SR_CgaCtaId ;  /* 0x0000000000027919 */ /* 0x000ea20000008800 */
[----:B------:R-:W-:-:S04]  /*1500*/  MOV R3, 0x400 ;  /* 0x0000040000037802 */ /* 0x000fc80000000f00 */
[----:B--2---:R-:W-:Y:S02]  /*1510*/  LEA R3, R2, R3, 0x18 ;  /* 0x0000000302037211 */ /* 0x004fe400078ec0ff */
[----:B------:R-:W-:-:S03]  /*1520*/  SHF.L.U32 R2, R10, 0x1f, RZ ;  /* 0x0000001f0a027819 */ /* 0x000fc600000006ff */
[----:B------:R-:W-:-:S04]  /*1530*/  IMAD R3, R12, 0x8, R3 ;  /* 0x000000080c037824 */ /* 0x000fc800078e0203 */
[----:B------:R-:W2:Y:S02]  /*1540*/  SYNCS.PHASECHK.TRANS64.TRYWAIT P0, [R3+URZ+0xc0], R2 ;  /* 0x0000c002030075a7 */ /* 0x000ea400080011ff */
[----:B--2---:R-:W-:Y:S05]  /*1550*/  @!P0 BRA `(.L_x_19) ;  /* 0x0000004800808947 */ /* 0x004fea0003800000 */
.L_x_94:
[----:B------:R-:W-:Y:S01]  /*1560*/  VIADD R12, R12, 0x1 ;  /* 0x000000010c0c7836 */ /* 0x000fe20000000000 */
[----:B------:R2:W-:Y:S04]  /*1570*/  SYNCS.ARRIVE.TRANS64.A1T0 RZ, [R3+URZ+0xb0], RZ ;  /* 0x0000b0ff03ff79a7 */ /* 0x0005e800081000ff */
[----:B------:R-:W-:-:S04]  /*1580*/  ISETP.NE.AND P0, PT, R12, 0x2, PT ;  /* 0x000000020c00780c */ /* 0x000fc80003f05270 */
[----:B------:R-:W-:Y:S02]  /*1590*/  SEL R12, R12, RZ, P0 ;  /* 0x000000ff0c0c7207 */ /* 0x000fe40000000000 */
[----:B--2---:R-:W-:-:S04]  /*15a0*/  SEL R3, RZ, 0x1, P0 ;  /* 0x00000001ff037807 */ /* 0x004fc80000000000 */
[----:B------:R-:W-:-:S07]  /*15b0*/  LOP3.LUT R10, R10, R3, RZ, 0x3c, !PT ;  /* 0x000000030a0a7212 */ /* 0x000fce00078e3cff */
.L_x_18:
[----:B------:R-:W-:Y:S01]  /*15c0*/  UMOV UR4, 0x400 ;  /* 0x0000040000047882 */ /* 0x000fe20000000000 */
[----:B------:R-:W-:Y:S01]  /*15d0*/  SHF.L.U32 R2, R15, 0x1f, RZ ;  /* 0x0000001f0f027819 */ /* 0x000fe200000006ff */
[----:B-1----:R-:W-:Y:S01]  /*15e0*/  ULEA UR4, UR37, UR4, 0x18 ;  /* 0x0000000425047291 */ /* 0x002fe2000f8ec0ff */
[----:B------:R-:W-:Y:S01]  /*15f0*/  R2UR UR35, R97 ;  /* 0x00000000612372ca */ /* 0x000fe200000e0000 */
[----:B------:R-:W-:Y:S01]  /*1600*/  UISETP.GE.U32.AND UP0, UPT, UR13, 0x3f, UPT ;  /* 0x0000003f0d00788c */ /* 0x000fe2000bf06070 */
[----:B------:R-:W-:Y:S01]  /*1610*/  R2UR UR11, R91 ;  /* 0x000000005b0b72ca */ /* 0x000fe200000e0000 */
[----:B------:R-:W-:Y:S01]  /*1620*/  ULEA UR8, UR6, UR4, 0x3 ;  /* 0x0000000406087291 */ /* 0x000fe2000f8e18ff */
[----:B------:R-:W-:-:S08]  /*1630*/  UMOV UR24, URZ ;  /* 0x000000ff00187c82 */ /* 0x000fd00008000000 */
[----:B------:R1:W2:Y:S01]  /*1640*/  SYNCS.PHASECHK.TRANS64.TRYWAIT P0, [UR8+0x18], R2 ;  /* 0x00001802ff0075a7 */ /* 0x0002a20008001108 */
[----:B------:R-:W-:Y:S02]  /*1650*/  USHF.L.U32 UR35, UR35, 0x6, URZ ;  /* 0x0000000623237899 */ /* 0x000fe400080006ff */
[----:B------:R-:W-:Y:S01]  /*1660*/  USHF.L.U32 UR11, UR11, 0x6, URZ ;  /* 0x000000060b0b7899 */ /* 0x000fe200080006ff */
[----:B------:R-:W-:Y:S11]  /*1670*/  BRA.U !UP0, `(.L_x_20) ;  /* 0x0000000108a47547 */ /* 0x000ff6000b800000 */
[----:B------:R-:W-:Y:S01]  /*1680*/  UMOV UR16, URZ ;  /* 0x000000ff00107c82 */ /* 0x000fe20008000000 */
[----:B------:R-:W-:-:S05]  /*1690*/  UMOV UR17, UR6 ;  /* 0x0000000600117c82 */ /* 0x000fca0008000000 */
.L_x_25:
[----:B-1----:R-:W-:Y:S01]  /*16a0*/  ULEA UR33, UR17, UR4, 0x3 ;  /* 0x0000000411217291 */ /* 0x002fe2000f8e18ff */
[----:B--2---:R-:W-:Y:S01]  /*16b0*/  @!P5 MOV R3, 0x1000 ;  /* 0x000010000003d802 */ /* 0x004fe20000000f00 */
[----:B--2---:R-:W-:Y:S10]  /*16c0*/  @P0 BRA `(.L_x_21) ;  /* 0x00000000000c0947 */ /* 0x004ff40003800000 */
[----:B------:R-:W-:-:S04]  /*16d0*/  SHF.L.U32 R5, R15, 0x1f, RZ ;  /* 0x0000001f0f057819 */ /* 0x000fc800000006ff */
[----:B------:R-:W2:Y:S02]  /*16e0*/  SYNCS.PHASECHK.TRANS64.TRYWAIT P0, [UR33+0x18], R5 ;  /* 0x00001805ff0075a7 */ /* 0x000ea40008001121 */
[----:B--2---:R-:W-:Y:S05]  /*16f0*/  @!P0 BRA `(.L_x_22) ;  /* 0x00000048002c8947 */ /* 0x004fea0003800000 */
.L_x_21:
[----:B------:R2:W-:Y:S01]  /*1700*/  @!P5 SYNCS.ARRIVE.TRANS64 RZ, [UR33], R3 ;  /* 0x00000003ffffd9a7 */ /* 0x0005e20008000021 */
[----:B------:R-:W-:Y:S04]  /*1710*/  BSSY.RECONVERGENT B0, `(.L_x_23) ;  /* 0x0000003000007945 */ /* 0x000fe80003800200 */
[----:B------:R-:W-:Y:S05]  /*1720*/  @P4 BRA `(.L_x_24) ;  /* 0x0000000000044947 */ /* 0x000fea0003800000 */
[----:B------:R-:W-:Y:S05]  /*1730*/  BPT.TRAP 0x1 ;  /* 0x000000040000795c */ /* 0x000fea0000300000 */
.L_x_24:
[----:B------:R-:W-:Y:S05]  /*1740*/  BSYNC.RECONVERGENT B0 ;  /* 0x0000000000007941 */ /* 0x000fea0003800200 */
.L_x_23:
[----:B------:R-:W-:Y:S02]  /*1750*/  UIADD3 UR6, UPT, UPT, UR17, 0x1, URZ ;  /* 0x0000000111067890 */ /* 0x000fe4000fffe0ff */
[----:B------:R-:W-:Y:S02]  /*1760*/  UIADD3 UR26, UP1, UPT, UR22, 0x80, URZ ;  /* 0x00000080161a7890 */ /* 0x000fe4000ff3e0ff */
[----:B------:R-:W-:Y:S02]  /*1770*/  UISETP.NE.AND UP0, UPT, UR6, 0x3, UPT ;  /* 0x000000030600788c */ /* 0x000fe4000bf05270 */
[----:B------:R-:W-:Y:S02]  /*1780*/  USHF.L.U32 UR34, UR16, 0x5, URZ ;  /* 0x0000000510227899 */ /* 0x000fe400080006ff */
[----:B------:R-:W-:Y:S02]  /*1790*/  USEL UR9, URZ, 0x1, UP0 ;  /* 0x00000001ff097887 */ /* 0x000fe40008000000 */
[----:B------:R-:W-:-:S02]  /*17a0*/  USEL UR6, UR6, URZ, UP0 ;  /* 0x000000ff06067287 */ /* 0x000fc40008000000 */
[----:B------:R-:W-:Y:S02]  /*17b0*/  UIADD3 UR20, UP0, UPT, UR22, 0x180, URZ ;  /* 0x0000018016147890 */ /* 0x000fe4000ff1e0ff */
[----:B------:R-:W-:Y:S01]  /*17c0*/  ULEA UR8, UR6, UR4, 0x3 ;  /* 0x0000000406087291 */ /* 0x000fe2000f8e18ff */
[----:B------:R-:W-:Y:S01]  /*17d0*/  LOP3.LUT R15, R15, UR9, RZ, 0x3c, !PT ;  /* 0x000000090f0f7c12 */ /* 0x000fe2000f8e3cff */
[----:B------:R-:W-:Y:S02]  /*17e0*/  UIADD3.X UR27, UPT, UPT, URZ, UR23, URZ, UP1, !UPT ;  /* 0x00000017ff1b7290 */ /* 0x000fe40008ffe4ff */
[----:B------:R-:W-:Y:S01]  /*17f0*/  UIADD3.X UR21, UPT, UPT, URZ, UR23, URZ, UP0, !UPT ;  /* 0x00000017ff157290 */ /* 0x000fe200087fe4ff */
[----:B-1----:R-:W-:Y:S01]  /*1800*/  SHF.L.U32 R2, R15, 0x1f, RZ ;  /* 0x0000001f0f027819 */ /* 0x002fe200000006ff */
[----:B------:R-:W-:Y:S01]  /*1810*/  UMOV UR18, 0x0 ;  /* 0x0000000000127882 */ /* 0x000fe20000000000 */
[----:B------:R-:W-:Y:S01]  /*1820*/  UMOV UR19, 0x10000000 ;  /* 0x1000000000137882 */ /* 0x000fe20000000000 */
[----:B------:R-:W-:Y:S01]  /*1830*/  UMOV UR12, UR36 ;  /* 0x00000024000c7c82 */ /* 0x000fe20008000000 */
[----:B------:R1:W1:Y:S01]  /*1840*/  SYNCS.PHASECHK.TRANS64.TRYWAIT P0, [UR8+0x18], R2 ;  /* 0x00001802ff0075a7 */ /* 0x0002620008001108 */
[----:B------:R-:W-:Y:S01]  /*1850*/  ULEA UR8, UR17, UR4, 0xb ;  /* 0x0000000411087291 */ /* 0x000fe2000f8e58ff */
[----:B------:R-:W-:Y:S01]  /*1860*/  UMOV UR9, UR33 ;  /* 0x0000002100097c82 */ /* 0x000fe20008000000 */
[----:B------:R-:W-:-:S02]  /*1870*/  UMOV UR10, UR34 ;  /* 0x00000022000a7c82 */ /* 0x000fc40008000000 */
[----:B------:R-:W-:Y:S02]  /*1880*/  UIADD3 UR32, UPT, UPT, UR8, 0x2400, URZ ;  /* 0x0000240008207890 */ /* 0x000fe4000fffe0ff */
[----:B------:R-:W-:Y:S02]  /*1890*/  UIADD3 UR8, UPT, UPT, UR8, 0x3c00, URZ ;  /* 0x00003c0008087890 */ /* 0x000fe4000fffe0ff */
[----:B------:R-:W-:Y:S01]  /*18a0*/  UIADD3 UR16, UPT, UPT, UR16, 0x1, URZ ;  /* 0x0000000110107890 */ /* 0x000fe2000fffe0ff */
[----:B------:R-:W-:Y:S01]  /*18b0*/  UMOV UR24, UR5 ;  /* 0x0000000500187c82 */ /* 0x000fe20008000000 */
[----:B------:R-:W-:Y:S02]  /*18c0*/  UMOV UR17, UR6 ;  /* 0x0000000600117c82 */ /* 0x000fe40008000000 */
[----:B------:R-:W-:Y:S01]  /*18d0*/  UISETP.NE.AND UP0, UPT, UR16, UR5, UPT ;  /* 0x000000051000728c */ /* 0x000fe2000bf05270 */
[----:B------:R1:W-:Y:S02]  /*18e0*/  UTMALDG.3D [UR32], [UR26], desc[UR18] ;  /* 0x000012201a0075b4 */ /* 0x0003e40008011000 */
[----:B------:R1:W-:Y:S06]  /*18f0*/  UTMALDG.3D [UR8], [UR20], desc[UR18] ;  /* 0x00001208140075b4 */ /* 0x0003ec0008011000 */
[----:B------:R-:W-:Y:S05]  /*1900*/  BRA.U UP0, `(.L_x_25) ;  /* 0xfffffffd00647547 */ /* 0x000fea000b83ffff */
.L_x_20:
[----:B-1----:R-:W-:Y:S01]  /*1910*/  ULEA UR8, UR6, UR4, 0x3 ;  /* 0x0000000406087291 */ /* 0x002fe2000f8e18ff */
[----:B------:R-:W-:Y:S01]  /*1920*/  SHF.L.U32 R2, R15, 0x1f, RZ ;  /* 0x0000001f0f027819 */ /* 0x000fe200000006ff */
[----:B------:R-:W-:Y:S01]  /*1930*/  @!P1 SYNCS.ARRIVE.TRANS64.A1T0 RZ, [UR4+0x48], RZ ;  /* 0x000048ffffff99a7 */ /* 0x000fe20008100004 */
[----:B------:R-:W-:-:S06]  /*1940*/  UISETP.GT.AND UP0, UPT, UR15, UR14, UPT ;  /* 0x0000000e0f00728c */ /* 0x000fcc000bf04270 */
[----:B--2---:R1:W2:Y:S03]  /*1950*/  SYNCS.PHASECHK.TRANS64.TRYWAIT P0, [UR8+0x18], R2 ;  /* 0x00001802ff0075a7 */ /* 0x0042a60008001108 */
[----:B------:R-:W-:Y:S05]  /*1960*/  BRA.U !UP0, `(.L_x_26) ;  /* 0x0000000108a87547 */ /* 0x000fea000b800000 */
[----:B------:R-:W-:Y:S01]  /*1970*/  UIADD3 UR21, UPT, UPT, UR7, UR24, URZ ;  /* 0x0000001807157290 */ /* 0x000fe2000fffe0ff */
[----:B------:R-:W-:-:S11]  /*1980*/  UMOV UR25, UR6 ;  /* 0x0000000600197c82 */ /* 0x000fd60008000000 */
.L_x_31:
[----:B-1----:R-:W-:Y:S01]  /*1990*/  ULEA UR17, UR25, UR4, 0x3 ;  /* 0x0000000419117291 */ /* 0x002fe2000f8e18ff */
[----:B--2---:R-:W-:Y:S01]  /*19a0*/  @!P5 MOV R3, 0x1000 ;  /* 0x000010000003d802 */ /* 0x004fe20000000f00 */
[----:B--2---:R-:W-:Y:S10]  /*19b0*/  @P0 BRA `(.L_x_27) ;  /* 0x00000000000c0947 */ /* 0x004ff40003800000 */
[----:B------:R-:W-:-:S04]  /*19c0*/  SHF.L.U32 R5, R15, 0x1f, RZ ;  /* 0x0000001f0f057819 */ /* 0x000fc800000006ff */
[----:B------:R-:W2:Y:S02]  /*19d0*/  SYNCS.PHASECHK.TRANS64.TRYWAIT P0, [UR17+0x18], R5 ;  /* 0x00001805ff0075a7 */ /* 0x000ea40008001111 */
[----:B--2---:R-:W-:Y:S05]  /*19e0*/  @!P0 BRA `(.L_x_28) ;  /* 0x0000004400888947 */ /* 0x004fea0003800000 */
.L_x_27:
[----:B------:R2:W-:Y:S01]  /*19f0*/  @!P5 SYNCS.ARRIVE.TRANS64 RZ, [UR17], R3 ;  /* 0x00000003ffffd9a7 */ /* 0x0005e20008000011 */
[----:B------:R-:W-:Y:S04]  /*1a00*/  BSSY.RECONVERGENT B0, `(.L_x_29) ;  /* 0x0000003000007945 */ /* 0x000fe80003800200 */
[----:B------:R-:W-:Y:S05]  /*1a10*/  @P4 BRA `(.L_x_30) ;  /* 0x0000000000044947 */ /* 0x000fea0003800000 */
[----:B------:R-:W-:Y:S05]  /*1a20*/  BPT.TRAP 0x1 ;  /* 0x000000040000795c */ /* 0x000fea0000300000 */
.L_x_30:
[----:B------:R-:W-:Y:S05]  /*1a30*/  BSYNC.RECONVERGENT B0 ;  /* 0x0000000000007941 */ /* 0x000fea0003800200 */
.L_x_29:
        /* <DEDUP_REMOVED lines=20> */
[----:B------:R-:W-:Y:S01]  /*1b80*/  UIADD3 UR8, UPT, UPT, UR8, 0x3c00, URZ ;  /* 0x00003c0008087890 */ /* 0x000fe2000fffe0ff */
[----:B------:R-:W-:Y:S01]  /*1b90*/  UMOV UR9, UR17 ;  /* 0x0000001100097c82 */ /* 0x000fe20008000000 */
[----:B------:R-:W-:Y:S01]  /*1ba0*/  UMOV UR10, UR18 ;  /* 0x00000012000a7c82 */ /* 0x000fe20008000000 */
[----:B------:R-:W-:Y:S01]  /*1bb0*/  UIADD3 UR24, UPT, UPT, UR24, 0x1, URZ ;  /* 0x0000000118187890 */ /* 0x000fe2000fffe0ff */
[----:B------:R-:W-:-:S03]  /*1bc0*/  UMOV UR25, UR6 ;  /* 0x0000000600197c82 */ /* 0x000fc60008000000 */
[----:B------:R1:W-:Y:S01]  /*1bd0*/  UTMALDG.3D [UR16], [UR30], desc[UR26] ;  /* 0x00001a101e0075b4 */ /* 0x0003e20008011000 */
[----:B------:R-:W-:Y:S01]  /*1be0*/  UISETP.NE.AND UP0, UPT, UR24, UR21, UPT ;  /* 0x000000151800728c */ /* 0x000fe2000bf05270 */
[----:B------:R1:W-:Y:S08]  /*1bf0*/  UTMALDG.3D [UR8], [UR28], desc[UR26] ;  /* 0x00001a081c0075b4 */ /* 0x0003f00008011000 */
[----:B------:R-:W-:Y:S05]  /*1c00*/  BRA.U UP0, `(.L_x_31) ;  /* 0xfffffffd00607547 */ /* 0x000fea000b83ffff */
.L_x_26:
[C---:B-1----:R-:W-:Y:S01]  /*1c10*/  LEA R2, R14.reuse, UR4, 0x3 ;  /* 0x000000040e027c11 */ /* 0x042fe2000f8e18ff */
[----:B------:R-:W-:Y:S01]  /*1c20*/  NOP ;  /* 0x0000000000007918 */ /* 0x000fe20000000000 */
[----:B--2---:R-:W-:Y:S02]  /*1c30*/  SHF.L.U32 R3, R13, 0x1f, RZ ;  /* 0x0000001f0d037819 */ /* 0x004fe400000006ff */
[----:B------:R-:W-:Y:S02]  /*1c40*/  LEA R4, R14, UR4, 0x4 ;  /* 0x000000040e047c11 */ /* 0x000fe4000f8e20ff */
[----:B------:R-:W1:Y:S02]  /*1c50*/  SYNCS.PHASECHK.TRANS64.TRYWAIT P0, [R2+URZ+0x50], R3 ;  /* 0x00005003020075a7 */ /* 0x000e6400080011ff */
[----:B-1----:R-:W-:Y:S05]  /*1c60*/  @!P0 BRA `(.L_x_32) ;  /* 0x0000004400008947 */ /* 0x002fea0003800000 */
.L_x_97:
[----:B------:R-:W2:Y:S01]  /*1c70*/  LDS.128 R4, [R4+0xe0] ;  /* 0x0000e00004047984 */ /* 0x000ea20000000c00 */
[----:B---3--:R-:W-:Y:S01]  /*1c80*/  ISETP.GE.AND P0, PT, R40, 0x1, PT ;  /* 0x000000012800780c */ /* 0x008fe20003f06270 */
[----:B-1----:R-:W-:Y:S01]  /*1c90*/  VIADD R2, R2, 0x60 ;  /* 0x0000006002027836 */ /* 0x002fe20000000000 */
[----:B------:R-:W-:Y:S01]  /*1ca0*/  @!PT LDS RZ, [RZ] ;  /* 0x00000000fffff984 */ /* 0x000fe20000000800 */
[----:B------:R-:W-:Y:S01]  /*1cb0*/  @!PT LDS RZ, [RZ] ;  /* 0x00000000fffff984 */ /* 0x000fe20000000800 */
[----:B------:R-:W-:Y:S01]  /*1cc0*/  @!PT LDS RZ, [RZ] ;  /* 0x00000000fffff984 */ /* 0x000fe20000000800 */
[----:B------:R-:W-:Y:S01]  /*1cd0*/  @!PT LDS RZ, [RZ] ;  /* 0x00000000fffff984 */ /* 0x000fe20000000800 */
[----:B------:R1:W-:Y:S06]  /*1ce0*/  MEMBAR.ALL.CTA ;  /* 0x0000000000007992 */ /* 0x0003ec0000008000 */
[----:B-1----:R-:W1:Y:S01]  /*1cf0*/  FENCE.VIEW.ASYNC.S ;  /* 0x00000000000073c6 */ /* 0x002e620000000000 */
[----:B------:R-:W-:-:S04]  /*1d00*/  PRMT R2, RZ, 0x654, R2 ;  /* 0x00000654ff027816 */ /* 0x000fc80000000002 */
[----:B-1----:R1:W-:Y:S01]  /*1d10*/  SYNCS.ARRIVE.TRANS64.RED.A1T0 RZ, [R2+URZ], RZ ;  /* 0x000000ff02ff79a7 */ /* 0x0023e200081004ff */
[----:B--2---:R-:W-:-:S13]  /*1d20*/  LOP3.LUT P2, RZ, R6, 0x1, RZ, 0xc0, !PT ;  /* 0x0000000106ff7812 */ /* 0x004fda000784c0ff */
[----:B------:R-:W-:Y:S01]  /*1d30*/  @P2 SHF.R.U32.HI R3, RZ, 0x10, R5 ;  /* 0x00000010ff032819 */ /* 0x000fe20000011605 */
[----:B------:R-:W-:Y:S01]  /*1d40*/  VOTEU.ANY UP0, P2 ;  /* 0x0000000000ff7886 */ /* 0x000fe20001000100 */
[----:B------:R-:W-:Y:S02]  /*1d50*/  @P2 MOV R11, R4 ;  /* 0x00000004000b2202 */ /* 0x000fe40000000f00 */
[----:B------:R-:W-:Y:S02]  /*1d60*/  @P2 R2UR.BROADCAST UR8, R3 ;  /* 0x00000000030822ca */ /* 0x000fe400008e0000 */
[----:B------:R-:W-:-:S11]  /*1d70*/  @P2 LOP3.LUT R8, R5, 0xffff, RZ, 0xc0, !PT ;  /* 0x0000ffff05082812 */ /* 0x000fd600078ec0ff */
[----:B------:R-:W-:Y:S01]  /*1d80*/  @UP0 UMOV UR36, UR8 ;  /* 0x0000000800240c82 */ /* 0x000fe20008000000 */
[----:B-1----:R-:W-:Y:S05]  /*1d90*/  @!P0 BRA `(.L_x_33) ;  /* 0x0000000000b88947 */ /* 0x002fea0003800000 */
[----:B------:R-:W4:Y:S01]  /*1da0*/  LDC.64 R4, c[0x0][0xb18] ;  /* 0x0002c600ff047b82 */ /* 0x000f220000000a00 */
[----:B------:R-:W-:-:S07]  /*1db0*/  ISETP.NE.AND P3, PT, R40, 0x1, PT ;  /* 0x000000012800780c */ /* 0x000fce0003f65270 */
[----:B------:R-:W1:Y:S08]  /*1dc0*/  LDC.64 R6, c[0x0][0xb10] ;  /* 0x0002c400ff067b82 */ /* 0x000e700000000a00 */
[----:B------:R-:W2:Y:S08]  /*1dd0*/  LDC R16, c[0x0][0xb20] ;  /* 0x0002c800ff107b82 */ /* 0x000eb00000000800 */
[----:B------:R-:W3:Y:S01]  /*1de0*/  LDC R18, c[0x0][0xb0c] ;  /* 0x0002c300ff127b82 */ /* 0x000ee20000000800 */
[----:B----4-:R-:W-:Y:S01]  /*1df0*/  IMAD.HI.U32 R17, R0, R5, RZ ;  /* 0x0000000500117227 */ /* 0x010fe200078e00ff */
[----:B------:R-:W-:-:S03]  /*1e00*/  ISETP.NE.AND P0, PT, R4, 0x1, PT ;  /* 0x000000010400780c */ /* 0x000fc60003f05270 */
[----:B------:R-:W-:-:S03]  /*1e10*/  IMAD.HI.U32 R5, R8, R5, RZ ;  /* 0x0000000508057227 */ /* 0x000fc600078e00ff */
[----:B------:R-:W4:Y:S01]  /*1e20*/  LDC.64 R2, c[0x0][0xb28] ;  /* 0x0002ca00ff027b82 */ /* 0x000f220000000a00 */
[----:B-1----:R-:W-:-:S04]  /*1e30*/  IMAD.HI.U32 R20, R9, R6, RZ ;  /* 0x0000000609147227 */ /* 0x002fc800078e00ff */
[----:B------:R-:W-:Y:S01]  /*1e40*/  IMAD.HI.U32 R22, R11, R6, RZ ;  /* 0x000000060b167227 */ /* 0x000fe200078e00ff */
[----:B------:R-:W-:Y:S02]  /*1e50*/  SHF.R.U32.HI R20, RZ, R7, R20 ;  /* 0x00000007ff147219 */ /* 0x000fe40000011614 */
[-C--:B--2---:R-:W-:Y:S02]  /*1e60*/  SHF.R.U32.HI R17, RZ, R16.reuse, R17 ;  /* 0x00000010ff117219 */ /* 0x084fe40000011611 */
[----:B------:R-:W-:Y:S02]  /*1e70*/  SHF.R.U32.HI R5, RZ, R16, R5 ;  /* 0x00000010ff057219 */ /* 0x000fe40000011605 */
[----:B------:R-:W-:Y:S02]  /*1e80*/  SEL R17, R0, R17, !P0 ;  /* 0x0000001100117207 */ /* 0x000fe40004000000 */
[----:B------:R-:W-:Y:S02]  /*1e90*/  SHF.R.U32.HI R22, RZ, R7, R22 ;  /* 0x00000007ff167219 */ /* 0x000fe40000011616 */
[----:B---3--:R-:W-:-:S02]  /*1ea0*/  ISETP.NE.AND P1, PT, R18, 0x1, PT ;  /* 0x000000011200780c */ /* 0x008fc40003f25270 */
[----:B------:R-:W-:Y:S02]  /*1eb0*/  SEL R5, R8, R5, !P0 ;  /* 0x0000000508057207 */ /* 0x000fe40004000000 */
[----:B------:R-:W-:Y:S02]  /*1ec0*/  SEL R19, R9, R20, !P1 ;  /* 0x0000001409137207 */ /* 0x000fe40004800000 */
[----:B------:R-:W-:Y:S01]  /*1ed0*/  SEL R7, R11, R22, !P1 ;  /* 0x000000160b077207 */ /* 0x000fe20004800000 */
[----:B----4-:R-:W-:-:S04]  /*1ee0*/  IMAD.HI.U32 R20, R17, R2, RZ ;  /* 0x0000000211147227 */ /* 0x010fc800078e00ff */
[----:B------:R-:W-:Y:S01]  /*1ef0*/  IMAD.HI.U32 R6, R19, R2, RZ ;  /* 0x0000000213067227 */ /* 0x000fe200078e00ff */
[----:B------:R-:W-:-:S04]  /*1f00*/  @P3 SHF.R.U32.HI R17, RZ, R3, R20 ;  /* 0x00000003ff113219 */ /* 0x000fc80000011614 */
[----:B------:R-:W-:Y:S01]  /*1f10*/  @P3 SHF.R.U32.HI R19, RZ, R3, R6 ;  /* 0x00000003ff133219 */ /* 0x000fe20000011606 */
[----:B------:R-:W-:-:S04]  /*1f20*/  IMAD R17, R40, R17, RZ ;  /* 0x0000001128117224 */ /* 0x000fc800078e02ff */
[----:B------:R-:W-:Y:S01]  /*1f30*/  IMAD R6, R40, R19, RZ ;  /* 0x0000001328067224 */ /* 0x000fe200078e02ff */
[C---:B------:R-:W-:Y:S02]  /*1f40*/  ISETP.GE.AND P0, PT, R5.reuse, R17, PT ;  /* 0x000000110500720c */ /* 0x040fe40003f06270 */
[----:B------:R-:W-:Y:S02]  /*1f50*/  IADD3 R17, PT, PT, -R5, RZ, RZ ;  /* 0x000000ff05117210 */ /* 0x000fe40007ffe1ff */
[----:B------:R-:W-:Y:S01]  /*1f60*/  ISETP.GE.OR P0, PT, R7, R6, P0 ;  /* 0x000000060700720c */ /* 0x000fe20000706670 */
[----:B------:R-:W-:-:S04]  /*1f70*/  IMAD.HI.U32 R6, R5, R2, RZ ;  /* 0x0000000205067227 */ /* 0x000fc800078e00ff */
[----:B------:R-:W-:Y:S01]  /*1f80*/  IMAD R8, R4, R17, R8 ;  /* 0x0000001104087224 */ /* 0x000fe200078e0208 */
[----:B------:R-:W-:-:S04]  /*1f90*/  SHF.R.U32.HI R6, RZ, R3, R6 ;  /* 0x00000003ff067219 */ /* 0x000fc80000011606 */
[----:B------:R-:W-:-:S03]  /*1fa0*/  SEL R6, R5, R6, !P3 ;  /* 0x0000000605067207 */ /* 0x000fc60005800000 */
[----:B------:R-:W-:-:S04]  /*1fb0*/  @!P0 IMAD.HI.U32 R16, R7, R2, RZ ;  /* 0x0000000207108227 */ /* 0x000fc800078e00ff */
[----:B------:R-:W-:Y:S01]  /*1fc0*/  IMAD.MOV R2, RZ, RZ, -R6 ;  /* 0x000000ffff027224 */ /* 0x000fe200078e0a06 */
[----:B------:R-:W-:-:S03]  /*1fd0*/  @!P0 SHF.R.U32.HI R16, RZ, R3, R16 ;  /* 0x00000003ff108219 */ /* 0x000fc60000011610 */
[----:B------:R-:W-:Y:S01]  /*1fe0*/  IMAD R2, R40, R2, R5 ;  /* 0x0000000228027224 */ /* 0x000fe200078e0205 */
[----:B------:R-:W-:-:S05]  /*1ff0*/  @!P0 SEL R3, R7, R16, !P3 ;  /* 0x0000001007038207 */ /* 0x000fca0005800000 */
[--C-:B------:R-:W-:Y:S02]  /*2000*/  @!P0 IMAD.IADD R6, R6, 0x1, -R3.reuse ;  /* 0x0000000106068824 */ /* 0x100fe400078e0a03 */
[----:B------:R-:W-:Y:S01]  /*2010*/  @!P0 IMAD R3, R2, R19, R3 ;  /* 0x0000001302038224 */ /* 0x000fe200078e0203 */
[----:B------:R-:W-:Y:S01]  /*2020*/  IADD3 R2, PT, PT, -R7, RZ, RZ ;  /* 0x000000ff07027210 */ /* 0x000fe20007ffe1ff */
[----:B------:R-:W-:Y:S02]  /*2030*/  @!P0 IMAD R5, R40, R6, R7 ;  /* 0x0000000628058224 */ /* 0x000fe400078e0207 */
[----:B------:R-:W-:Y:S02]  /*2040*/  @!P0 IMAD.MOV.U32 R7, RZ, RZ, R3 ;  /* 0x000000ffff078224 */ /* 0x000fe400078e0003 */
[----:B------:R-:W-:Y:S02]  /*2050*/  IMAD R2, R18, R2, R11 ;  /* 0x0000000212027224 */ /* 0x000fe400078e020b */
[----:B------:R-:W-:-:S02]  /*2060*/  IMAD R8, R5, R4, R8 ;  /* 0x0000000405087224 */ /* 0x000fc400078e0208 */
[----:B------:R-:W-:Y:S02]  /*2070*/  IMAD R11, R7, R18, R2 ;  /* 0x00000012070b7224 */ /* 0x000fe400078e0202 */
.L_x_33:
[----:B------:R-:W1:Y:S02]  /*2080*/  LDCU UR8, c[0x0][0xb30] ;  /* 0x00016600ff0877ac */ /* 0x000e640008000800 */
[----:B-1----:R-:W-:-:S09]  /*2090*/  UISETP.NE.AND UP0, UPT, UR8, 0x1, UPT ;  /* 0x000000010800788c */ /* 0x002fd2000bf05270 */
[----:B------:R-:W-:Y:S05]  /*20a0*/  BRA.U UP0, `(.L_x_34) ;  /* 0x0000000100407547 */ /* 0x000fea000b800000 */
[----:B------:R-:W1:Y:S08]  /*20b0*/  LDC.64 R4, c[0x0][0xb10] ;  /* 0x0002c400ff047b82 */ /* 0x000e700000000a00 */
[----:B------:R-:W2:Y:S08]  /*20c0*/  LDC.64 R2, c[0x0][0xb18] ;  /* 0x0002c600ff027b82 */ /* 0x000eb00000000a00 */
[----:B------:R-:W3:Y:S08]  /*20d0*/  LDC R6, c[0x0][0xb20] ;  /* 0x0002c800ff067b82 */ /* 0x000ef00000000800 */
[----:B------:R-:W4:Y:S01]  /*20e0*/  LDC R16, c[0x0][0xb0c] ;  /* 0x0002c300ff107b82 */ /* 0x000f220000000800 */
[----:B-1----:R-:W-:-:S05]  /*20f0*/  IMAD.HI.U32 R4, R11, R4, RZ ;  /* 0x000000040b047227 */ /* 0x002fca00078e00ff */
[----:B------:R-:W-:Y:S01]  /*2100*/  SHF.R.U32.HI R4, RZ, R5, R4 ;  /* 0x00000005ff047219 */ /* 0x000fe20000011604 */
[----:B--2---:R-:W-:Y:S01]  /*2110*/  IMAD.HI.U32 R3, R8, R3, RZ ;  /* 0x0000000308037227 */ /* 0x004fe200078e00ff */
[----:B------:R-:W-:-:S04]  /*2120*/  ISETP.NE.AND P0, PT, R2, 0x1, PT ;  /* 0x000000010200780c */ /* 0x000fc80003f05270 */
[----:B---3--:R-:W-:-:S04]  /*2130*/  SHF.R.U32.HI R3, RZ, R6, R3 ;  /* 0x00000006ff037219 */ /* 0x008fc80000011603 */
[----:B------:R-:W-:Y:S02]  /*2140*/  SEL R3, R8, R3, !P0 ;  /* 0x0000000308037207 */ /* 0x000fe40004000000 */
[----:B----4-:R-:W-:-:S04]  /*2150*/  ISETP.NE.AND P1, PT, R16, 0x1, PT ;  /* 0x000000011000780c */ /* 0x010fc80003f25270 */
[----:B------:R-:W-:-:S05]  /*2160*/  SEL R4, R11, R4, !P1 ;  /* 0x000000040b047207 */ /* 0x000fca0004800000 */
[----:B------:R-:W-:Y:S02]  /*2170*/  IMAD.IADD R5, R3, 0x1, -R4 ;  /* 0x0000000103057824 */ /* 0x000fe400078e0a04 */
[----:B------:R-:W-:Y:S02]  /*2180*/  IMAD.IADD R3, R4, 0x1, -R3 ;  /* 0x0000000104037824 */ /* 0x000fe400078e0a03 */
[----:B------:R-:W-:Y:S02]  /*2190*/  IMAD R11, R5, R16, R11 ;  /* 0x00000010050b7224 */ /* 0x000fe400078e020b */
[----:B------:R-:W-:-:S07]  /*21a0*/  IMAD R8, R3, R2, R8 ;  /* 0x0000000203087224 */ /* 0x000fce00078e0208 */
.L_x_34:
[----:B------:R-:W-:Y:S01]  /*21b0*/  VIADD R14, R14, 0x1 ;  /* 0x000000010e0e7836 */ /* 0x000fe20000000000 */
[----:B------:R-:W-:Y:S01]  /*21c0*/  PLOP3.LUT P1, PT, PT, PT, PT, 0x80, 0x8 ;  /* 0x000000000008781c */ /* 0x000fe20003f2f070 */
[----:B------:R-:W-:Y:S02]  /*21d0*/  IMAD.IADD R97, R11, 0x1, R90 ;  /* 0x000000010b617824 */ /* 0x000fe400078e025a */
[----:B------:R-:W-:Y:S01]  /*21e0*/  IMAD.IADD R91, R8, 0x1, R79 ;  /* 0x00000001085b7824 */ /* 0x000fe200078e024f */
[----:B------:R-:W-:-:S04]  /*21f0*/  ISETP.NE.AND P0, PT, R14, 0x2, PT ;  /* 0x000000020e00780c */ /* 0x000fc80003f05270 */
[----:B------:R-:W-:Y:S02]  /*2200*/  SEL R2, RZ, 0x1, P0 ;  /* 0x00000001ff027807 */ /* 0x000fe40000000000 */
[----:B------:R-:W-:Y:S02]  /*2210*/  SEL R14, R14, RZ, P0 ;  /* 0x000000ff0e0e7207 */ /* 0x000fe40000000000 */
[----:B------:R-:W-:Y:S01]  /*2220*/  LOP3.LUT R13, R13, R2, RZ, 0x3c, !PT ;  /* 0x000000020d0d7212 */ /* 0x000fe200078e3cff */
[----:B------:R-:W-:Y:S06]  /*2230*/  @P2 BRA `(.L_x_35) ;  /* 0xfffffff000a02947 */ /* 0x000fec000383ffff */
[----:B------:R-:W-:Y:S01]  /*2240*/  UIADD3 UR4, UPT, UPT, UR4, 0x18, URZ ;  /* 0x0000001804047890 */ /* 0x000fe2000fffe0ff */
[----:B------:R-:W-:-:S03]  /*2250*/  SHF.L.U32 R3, R15, 0x1f, RZ ;  /* 0x0000001f0f037819 */ /* 0x000fc600000006ff */
[----:B------:R-:W-:-:S09]  /*2260*/  ULEA UR5, UR6, UR4, 0x3 ;  /* 0x0000000406057291 */ /* 0x000fd2000f8e18ff */
[----:B------:R-:W1:Y:S02]  /*2270*/  SYNCS.PHASECHK.TRANS64.TRYWAIT P0, [UR5], R3 ;  /* 0x00000003ff0075a7 */ /* 0x000e640008001105 */
[----:B-1----:R-:W-:Y:S05]  /*2280*/  @!P0 BRA `(.L_x_36) ;  /* 0x0000003c008c8947 */ /* 0x002fea0003800000 */
.L_x_99:
[----:B------:R-:W-:-:S04]  /*2290*/  UIADD3 UR6, UPT, UPT, UR6, 0x1, URZ ;  /* 0x0000000106067890 */ /* 0x000fc8000fffe0ff */
[----:B------:R-:W-:-:S04]  /*22a0*/  UISETP.NE.AND UP0, UPT, UR6, 0x3, UPT ;  /* 0x000000030600788c */ /* 0x000fc8000bf05270 */
[----:B------:R-:W-:Y:S02]  /*22b0*/  USEL UR7, URZ, 0x1, UP0 ;  /* 0x00000001ff077887 */ /* 0x000fe40008000000 */
[----:B------:R-:W-:-:S04]  /*22c0*/  USEL UR6, UR6, URZ, UP0 ;  /* 0x000000ff06067287 */ /* 0x000fc80008000000 */
[----:B------:R-:W-:Y:S01]  /*22d0*/  ULEA UR5, UR6, UR4, 0x3 ;  /* 0x0000000406057291 */ /* 0x000fe2000f8e18ff */
[----:B------:R-:W-:-:S04]  /*22e0*/  LOP3.LUT R15, R15, UR7, RZ, 0x3c, !PT ;  /* 0x000000070f0f7c12 */ /* 0x000fc8000f8e3cff */
[----:B-1----:R-:W-:-:S04]  /*22f0*/  SHF.L.U32 R3, R15, 0x1f, RZ ;  /* 0x0000001f0f037819 */ /* 0x002fc800000006ff */
[----:B------:R-:W1:Y:S02]  /*2300*/  SYNCS.PHASECHK.TRANS64.TRYWAIT P0, [UR5], R3 ;  /* 0x00000003ff0075a7 */ /* 0x000e640008001105 */
[----:B-1----:R-:W-:Y:S05]  /*2310*/  @!P0 BRA `(.L_x_37) ;  /* 0x0000003c00808947 */ /* 0x002fea0003800000 */
.L_x_101:
[----:B------:R-:W-:-:S04]  /*2320*/  UIADD3 UR6, UPT, UPT, UR6, 0x1, URZ ;  /* 0x0000000106067890 */ /* 0x000fc8000fffe0ff */
[----:B------:R-:W-:-:S04]  /*2330*/  UISETP.NE.AND UP0, UPT, UR6, 0x3, UPT ;  /* 0x000000030600788c */ /* 0x000fc8000bf05270 */
[----:B------:R-:W-:Y:S02]  /*2340*/  USEL UR5, URZ, 0x1, UP0 ;  /* 0x00000001ff057887 */ /* 0x000fe40008000000 */
[----:B------:R-:W-:-:S04]  /*2350*/  USEL UR6, UR6, URZ, UP0 ;  /* 0x000000ff06067287 */ /* 0x000fc80008000000 */
[----:B------:R-:W-:Y:S01]  /*2360*/  ULEA UR6, UR6, UR4, 0x3 ;  /* 0x0000000406067291 */ /* 0x000fe2000f8e18ff */
[----:B-1----:R-:W-:-:S04]  /*2370*/  LOP3.LUT R3, R15, UR5, RZ, 0x3c, !PT ;  /* 0x000000050f037c12 */ /* 0x002fc8000f8e3cff */
[----:B------:R-:W-:Y:S01]  /*2380*/  SHF.L.U32 R3, R3, 0x1f, RZ ;  /* 0x0000001f03037819 */ /* 0x000fe200000006ff */
[----:B----4-:R-:W-:-:S07]  /*2390*/  IMAD.U32 R0, RZ, RZ, UR6 ;  /* 0x00000006ff007e24 */ /* 0x010fce000f8e00ff */
.L_x_38:
[----:B-1----:R1:W2:Y:S02]  /*23a0*/  SYNCS.PHASECHK.TRANS64.TRYWAIT P0, [R0+URZ], R3 ;  /* 0x00000003000075a7 */ /* 0x0022a400080011ff */
[----:B--2---:R-:W-:Y:S05]  /*23b0*/  @!P0 NANOSLEEP.SYNCS 0x989680 ;  /* 0x009896800000895d */ /* 0x004fea0003900000 */
[----:B------:R-:W2:Y:S02]  /*23c0*/  @!P0 SYNCS.PHASECHK.TRANS64 P0, [R0+URZ], R3 ;  /* 0x00000003000085a7 */ /* 0x000ea400080010ff */
[----:B--2---:R-:W-:Y:S05]  /*23d0*/  @P0 EXIT ;  /* 0x000000000000094d */ /* 0x004fea0003800000 */
[----:B------:R-:W-:Y:S05]  /*23e0*/  BRA `(.L_x_38) ;  /* 0xfffffffc00ec7947 */ /* 0x000fea000383ffff */
.L_x_17:
[----:B------:R-:W-:-:S04]  /*23f0*/  UISETP.NE.AND UP1, UPT, UR37, URZ, UPT ;  /* 0x000000ff2500728c */ /* 0x000fc8000bf25270 */
[----:B------:R-:W-:-:S09]  /*2400*/  UISETP.NE.OR UP1, UPT, UR8, 0x1, UP1 ;  /* 0x000000010800788c */ /* 0x000fd20008f25670 */
[----:B------:R-:W-:Y:S05]  /*2410*/  BRA.U UP1, `(.L_x_39) ;  /* 0x0000000501487547 */ /* 0x000fea000b800000 */
[----:B------:R-:W-:Y:S01]  /*2420*/  ISETP.NE.AND P2, PT, R2, RZ, PT ;  /* 0x000000ff0200720c */ /* 0x000fe20003f45270 */
[----:B------:R-:W-:Y:S01]  /*2430*/  IMAD.MOV.U32 R12, RZ, RZ, 0x1 ;  /* 0x00000001ff0c7424 */ /* 0x000fe200078e00ff */
[----:B------:R-:W-:Y:S02]  /*2440*/  CS2R R10, SRZ ;  /* 0x00000000000a7805 */ /* 0x000fe4000001ff00 */
[----:B------:R-:W-:Y:S01]  /*2450*/  CS2R R8, SRZ ;  /* 0x0000000000087805 */ /* 0x000fe2000001ff00 */
[----:B------:R-:W-:Y:S01]  /*2460*/  UMOV UR4, 0x400 ;  /* 0x0000040000047882 */ /* 0x000fe20000000000 */
[----:B------:R-:W-:Y:S01]  /*2470*/  UMOV UR6, URZ ;  /* 0x000000ff00067c82 */ /* 0x000fe20008000000 */
[----:B------:R-:W-:-:S12]  /*2480*/  ULEA UR37, UR37, UR4, 0x18 ;  /* 0x0000000425257291 */ /* 0x000fd8000f8ec0ff */
.L_x_43:
[----:B------:R-:W-:Y:S02]  /*2490*/  LEA R0, R8, UR37, 0x3 ;  /* 0x0000002508007c11 */ /* 0x000fe4000f8e18ff */
[----:B------:R-:W-:-:S03]  /*24a0*/  SHF.L.U32 R5, R9, 0x1f, RZ ;  /* 0x0000001f09057819 */ /* 0x000fc600000006ff */
[----:B------:R-:W-:Y:S01]  /*24b0*/  VIADD R4, R0, 0xc0 ;  /* 0x000000c000047836 */ /* 0x000fe20000000000 */
[----:B------:R-:W1:Y:S02]  /*24c0*/  SYNCS.PHASECHK.TRANS64.TRYWAIT P0, [R0+URZ+0xb0], R5 ;  /* 0x0000b005000075a7 */ /* 0x000e6400080011ff */
[----:B-1----:R-:W-:Y:S05]  /*24d0*/  @!P0 BRA `(.L_x_40) ;  /* 0x0000003c00288947 */ /* 0x002fea0003800000 */
.L_x_102:
[----:B------:R-:W-:Y:S01]  /*24e0*/  ULEA UR5, UR6, UR37, 0x3 ;  /* 0x0000002506057291 */ /* 0x000fe2000f8e18ff */
[----:B------:R-:W-:Y:S02]  /*24f0*/  PRMT R4, RZ, 0x654, R4 ;  /* 0x00000654ff047816 */ /* 0x000fe40000000004 */
[----:B-1----:R-:W-:Y:S01]  /*2500*/  SHF.L.U32 R5, R12, 0x1f, RZ ;  /* 0x0000001f0c057819 */ /* 0x002fe200000006ff */
[----:B------:R-:W-:Y:S01]  /*2510*/  UIADD3 UR4, UPT, UPT, UR5, 0x50, URZ ;  /* 0x0000005005047890 */ /* 0x000fe2000fffe0ff */
[----:B------:R1:W-:Y:S05]  /*2520*/  SYNCS.ARRIVE.TRANS64.RED.A1T0 RZ, [R4+URZ], RZ ;  /* 0x000000ff04ff79a7 */ /* 0x0003ea00081004ff */
[----:B------:R-:W-:Y:S01]  /*2530*/  IMAD.U32 R7, RZ, RZ, UR4 ;  /* 0x00000004ff077e24 */ /* 0x000fe2000f8e00ff */
[----:B------:R-:W2:Y:S04]  /*2540*/  SYNCS.PHASECHK.TRANS64.TRYWAIT P0, [UR5+0x60], R5 ;  /* 0x00006005ff0075a7 */ /* 0x000ea80008001105 */
[----:B------:R-:W-:Y:S01]  /*2550*/  PRMT R6, R2, 0x654, R7 ;  /* 0x0000065402067816 */ /* 0x000fe20000000007 */
[----:B-1----:R-:W-:Y:S01]  /*2560*/  @!P2 IMAD.MOV.U32 R4, RZ, RZ, 0x10 ;  /* 0x00000010ff04a424 */ /* 0x002fe200078e00ff */
[----:B--2---:R-:W-:Y:S06]  /*2570*/  @!P0 BRA `(.L_x_41) ;  /* 0x0000003c00148947 */ /* 0x004fec0003800000 */
.L_x_104:
[----:B------:R-:W-:Y:S01]  /*2580*/  ULEA UR4, UR6, UR37, 0x4 ;  /* 0x0000002506047291 */ /* 0x000fe2000f8e20ff */
[----:B------:R-:W-:Y:S01]  /*2590*/  SEL R3, R6, R3, !P2 ;  /* 0x0000000306037207 */ /* 0x000fe20005000000 */
[----:B------:R-:W-:Y:S01]  /*25a0*/  UIADD3 UR5, UPT, UPT, UR5, 0x50, URZ ;  /* 0x0000005005057890 */ /* 0x000fe2000fffe0ff */
[----:B-1----:R-:W-:Y:S01]  /*25b0*/  LEA R0, R11, UR37, 0x3 ;  /* 0x000000250b007c11 */ /* 0x002fe2000f8e18ff */
[----:B------:R-:W-:Y:S01]  /*25c0*/  UIADD3 UR4, UPT, UPT, UR4, 0xe0, URZ ;  /* 0x000000e004047890 */ /* 0x000fe2000fffe0ff */
[----:B------:R-:W-:Y:S01]  /*25d0*/  SHF.L.U32 R5, R10, 0x1f, RZ ;  /* 0x0000001f0a057819 */ /* 0x000fe200000006ff */
[----:B------:R1:W-:Y:S01]  /*25e0*/  @!P2 SYNCS.ARRIVE.TRANS64.RED RZ, [R3+URZ], R4 ;  /* 0x0000000403ffa9a7 */ /* 0x0003e200080004ff */
[----:B------:R-:W-:Y:S01]  /*25f0*/  UIADD3 UR6, UPT, UPT, UR6, 0x1, URZ ;  /* 0x0000000106067890 */ /* 0x000fe2000fffe0ff */
[----:B------:R-:W-:-:S03]  /*2600*/  VIADD R8, R8, 0x1 ;  /* 0x0000000108087836 */ /* 0x000fc60000000000 */
[----:B------:R-:W-:Y:S02]  /*2610*/  UISETP.NE.AND UP0, UPT, UR6, 0x2, UPT ;  /* 0x000000020600788c */ /* 0x000fe4000bf05270 */
[----:B------:R-:W-:Y:S06]  /*2620*/  UGETNEXTWORKID.BROADCAST [UR4], [UR5] ;  /* 0x00000000040073ca */ /* 0x000fec0008000100 */
[----:B------:R-:W-:Y:S01]  /*2630*/  USEL UR4, URZ, 0x1, UP0 ;  /* 0x00000001ff047887 */ /* 0x000fe20008000000 */
[----:B------:R-:W-:Y:S01]  /*2640*/  ISETP.NE.AND P0, PT, R8, 0x2, PT ;  /* 0x000000020800780c */ /* 0x000fe20003f05270 */
[----:B------:R-:W-:Y:S01]  /*2650*/  USEL UR6, UR6, URZ, UP0 ;  /* 0x000000ff06067287 */ /* 0x000fe20008000000 */
[----:B------:R-:W2:Y:S03]  /*2660*/  SYNCS.PHASECHK.TRANS64.TRYWAIT P1, [R0+URZ+0x50], R5 ;  /* 0x00005005000075a7 */ /* 0x000ea600080211ff */
[----:B------:R-:W-:Y:S01]  /*2670*/  LOP3.LUT R12, R12, UR4, RZ, 0x3c, !PT ;  /* 0x000000040c0c7c12 */ /* 0x000fe2000f8e3cff */
[----:B-12---:R-:W-:Y:S07]  /*2680*/  @!P1 BRA `(.L_x_42) ;  /* 0x0000003800e89947 */ /* 0x006fee0003800000 */
.L_x_105:
[C---:B------:R-:W-:Y:S01]  /*2690*/  LEA R4, R11.reuse, UR37, 0x4 ;  /* 0x000000250b047c11 */ /* 0x040fe2000f8e20ff */
[----:B-1----:R-:W-:Y:S01]  /*26a0*/  VIADD R0, R0, 0x60 ;  /* 0x0000006000007836 */ /* 0x002fe20000000000 */
[----:B------:R-:W-:Y:S01]  /*26b0*/  SEL R8, R8, RZ, P0 ;  /* 0x000000ff08087207 */ /* 0x000fe20000000000 */
[----:B------:R-:W-:-:S03]  /*26c0*/  VIADD R11, R11, 0x1 ;  /* 0x000000010b0b7836 */ /* 0x000fc60000000000 */
[----:B------:R-:W1:Y:S01]  /*26d0*/  LDS.128 R4, [R4+0xe0] ;  /* 0x0000e00004047984 */ /* 0x000e620000000c00 */
[----:B------:R-:W-:Y:S02]  /*26e0*/  PRMT R0, RZ, 0x654, R0 ;  /* 0x00000654ff007816 */ /* 0x000fe40000000000 */
[C---:B------:R-:W-:Y:S01]  /*26f0*/  ISETP.NE.AND P1, PT, R11.reuse, 0x2, PT ;  /* 0x000000020b00780c */ /* 0x040fe20003f25270 */
[----:B------:R-:W-:Y:S01]  /*2700*/  @!PT LDS RZ, [RZ] ;  /* 0x00000000fffff984 */ /* 0x000fe20000000800 */
[----:B------:R-:W-:Y:S01]  /*2710*/  @!PT LDS RZ, [RZ] ;  /* 0x00000000fffff984 */ /* 0x000fe20000000800 */
[----:B------:R-:W-:Y:S01]  /*2720*/  @!PT LDS RZ, [RZ] ;  /* 0x00000000fffff984 */ /* 0x000fe20000000800 */
[----:B------:R-:W-:Y:S01]  /*2730*/  @!PT LDS RZ, [RZ] ;  /* 0x00000000fffff984 */ /* 0x000fe20000000800 */
[----:B------:R2:W-:Y:S06]  /*2740*/  MEMBAR.ALL.CTA ;  /* 0x0000000000007992 */ /* 0x0005ec0000008000 */
[----:B--2---:R-:W2:Y:S01]  /*2750*/  FENCE.VIEW.ASYNC.S ;  /* 0x00000000000073c6 */ /* 0x004ea20000000000 */
[----:B------:R-:W-:Y:S01]  /*2760*/  SEL R11, R11, RZ, P1 ;  /* 0x000000ff0b0b7207 */ /* 0x000fe20000800000 */
[----:B--2---:R2:W-:Y:S01]  /*2770*/  SYNCS.ARRIVE.TRANS64.RED.A1T0 RZ, [R0+URZ], RZ ;  /* 0x000000ff00ff79a7 */ /* 0x0045e200081004ff */
[----:B-1----:R-:W-:-:S02]  /*2780*/  LOP3.LUT P3, RZ, R6, 0x1, RZ, 0xc0, !PT ;  /* 0x0000000106ff7812 */ /* 0x002fc4000786c0ff */
[----:B------:R-:W-:-:S04]  /*2790*/  SEL R5, RZ, 0x1, P1 ;  /* 0x00000001ff057807 */ /* 0x000fc80000800000 */
[----:B------:R-:W-:Y:S02]  /*27a0*/  LOP3.LUT R10, R10, R5, RZ, 0x3c, !PT ;  /* 0x000000050a0a7212 */ /* 0x000fe400078e3cff */
[----:B--2---:R-:W-:-:S04]  /*27b0*/  SEL R0, RZ, 0x1, P0 ;  /* 0x00000001ff007807 */ /* 0x004fc80000000000 */
[----:B------:R-:W-:Y:S01]  /*27c0*/  LOP3.LUT R9, R9, R0, RZ, 0x3c, !PT ;  /* 0x0000000009097212 */ /* 0x000fe200078e3cff */
[----:B------:R-:W-:Y:S06]  /*27d0*/  @P3 BRA `(.L_x_43) ;  /* 0xfffffffc002c3947 */ /* 0x000fec000383ffff */
[----:B------:R-:W-:Y:S01]  /*27e0*/  ULEA UR5, UR6, UR37, 0x3 ;  /* 0x0000002506057291 */ /* 0x000fe2000f8e18ff */
[----:B------:R-:W-:-:S08]  /*27f0*/  SHF.L.U32 R3, R12, 0x1f, RZ ;  /* 0x0000001f0c037819 */ /* 0x000fd000000006ff */
[----:B------:R-:W1:Y:S02]  /*2800*/  SYNCS.PHASECHK.TRANS64 P0, [UR5+0x60], R3 ;  /* 0x00006003ff0075a7 */ /* 0x000e640008001005 */
[----:B-1----:R-:W-:Y:S05]  /*2810*/  @P0 BRA `(.L_x_44) ;  /* 0x0000000000080947 */ /* 0x002fea0003800000 */
[----:B------:R-:W1:Y:S02]  /*2820*/  SYNCS.PHASECHK.TRANS64.TRYWAIT P0, [UR5+0x60], R3 ;  /* 0x00006003ff0075a7 */ /* 0x000e640008001105 */
[----:B-1----:R-:W-:Y:S05]  /*2830*/  @!P0 BRA `(.L_x_45) ;  /* 0x0000003800908947 */ /* 0x002fea0003800000 */
.L_x_44:
[----:B------:R-:W-:-:S04]  /*2840*/  UIADD3 UR4, UPT, UPT, UR6, 0x1, URZ ;  /* 0x0000000106047890 */ /* 0x000fc8000fffe0ff */
[----:B------:R-:W-:-:S04]  /*2850*/  UISETP.NE.AND UP0, UPT, UR4, 0x2, UPT ;  /* 0x000000020400788c */ /* 0x000fc8000bf05270 */
[----:B------:R-:W-:Y:S02]  /*2860*/  USEL UR7, URZ, 0x1, UP0 ;  /* 0x00000001ff077887 */ /* 0x000fe40008000000 */
[----:B------:R-:W-:-:S04]  /*2870*/  USEL UR4, UR4, URZ, UP0 ;  /* 0x000000ff04047287 */ /* 0x000fc80008000000 */
[----:B------:R-:W-:Y:S01]  /*2880*/  ULEA UR4, UR4, UR37, 0x3 ;  /* 0x0000002504047291 */ /* 0x000fe2000f8e18ff */
[----:B-1----:R-:W-:-:S04]  /*2890*/  LOP3.LUT R3, R12, UR7, RZ, 0x3c, !PT ;  /* 0x000000070c037c12 */ /* 0x002fc8000f8e3cff */
[----:B------:R-:W-:-:S04]  /*28a0*/  SHF.L.U32 R0, R3, 0x1f, RZ ;  /* 0x0000001f03007819 */ /* 0x000fc800000006ff */
[----:B------:R-:W1:Y:S02]  /*28b0*/  SYNCS.PHASECHK.TRANS64 P0, [UR4+0x60], R0 ;  /* 0x00006000ff0075a7 */ /* 0x000e640008001004 */
[----:B-1----:R-:W-:Y:S05]  /*28c0*/  @P0 EXIT ;  /* 0x000000000000094d */ /* 0x002fea0003800000 */
[----:B------:R-:W-:Y:S02]  /*28d0*/  SHF.L.U32 R3, R3, 0x1f, RZ ;  /* 0x0000001f03037819 */ /* 0x000fe400000006ff */
[----:B------:R-:W-:-:S07]  /*28e0*/  MOV R0, UR4 ;  /* 0x0000000400007c02 */ /* 0x000fce0008000f00 */
.L_x_46:
[----:B-1----:R1:W2:Y:S02]  /*28f0*/  SYNCS.PHASECHK.TRANS64.TRYWAIT P0, [R0+URZ+0x60], R3 ;  /* 0x00006003000075a7 */ /* 0x0022a400080011ff */
[----:B--2---:R-:W-:Y:S05]  /*2900*/  @!P0 NANOSLEEP.SYNCS 0x989680 ;  /* 0x009896800000895d */ /* 0x004fea0003900000 */
[----:B------:R-:W2:Y:S02]  /*2910*/  @!P0 SYNCS.PHASECHK.TRANS64 P0, [R0+URZ+0x60], R3 ;  /* 0x00006003000085a7 */ /* 0x000ea400080010ff */
[----:B--2---:R-:W-:Y:S05]  /*2920*/  @P0 EXIT ;  /* 0x000000000000094d */ /* 0x004fea0003800000 */
[----:B------:R-:W-:Y:S05]  /*2930*/  BRA `(.L_x_46) ;  /* 0xfffffffc00ec7947 */ /* 0x000fea000383ffff */
.L_x_39:
[----:B------:R-:W-:-:S09]  /*2940*/  UISETP.NE.AND UP1, UPT, UR8, URZ, UPT ;  /* 0x000000ff0800728c */ /* 0x000fd2000bf25270 */
[----:B------:R-:W-:Y:S05]  /*2950*/  BRA.U UP1, `(.L_x_47) ;  /* 0x0000000d01787547 */ /* 0x000fea000b800000 */
[----:B------:R-:W-:Y:S01]  /*2960*/  UMOV UR4, 0x40 ;  /* 0x0000004000047882 */ /* 0x000fe20000000000 */
[----:B------:R-:W-:Y:S01]  /*2970*/  NOP ;  /* 0x0000000000007918 */ /* 0x000fe20000000000 */
[----:B------:R-:W-:Y:S01]  /*2980*/  ULEA UR4, UR37, UR4, 0x18 ;  /* 0x0000000425047291 */ /* 0x000fe2000f8ec0ff */
[----:B------:R-:W-:Y:S02]  /*2990*/  UMOV UR5, 0x400 ;  /* 0x0000040000057882 */ /* 0x000fe40000000000 */
[----:B------:R-:W-:-:S06]  /*29a0*/  ULEA UR37, UR37, UR5, 0x18 ;  /* 0x0000000525257291 */ /* 0x000fcc000f8ec0ff */
[----:B------:R-:W1:Y:S02]  /*29b0*/  LDS.U8 R0, [UR4+0x1c] ;  /* 0x00001c04ff007984 */ /* 0x000e640008000000 */
[----:B-1----:R-:W-:-:S13]  /*29c0*/  ISETP.NE.AND P0, PT, R0, RZ, PT ;  /* 0x000000ff0000720c */ /* 0x002fda0003f05270 */
[----:B------:R-:W-:Y:S05]  /*29d0*/  @P0 BRA `(.L_x_48) ;  /* 0x0000000000580947 */ /* 0x000fea0003800000 */
[----:B------:R-:W-:-:S13]  /*29e0*/  ELECT P0, URZ, PT ;  /* 0x0000000000ff782f */ /* 0x000fda0003800000 */
[----:B------:R-:W-:Y:S05]  /*29f0*/  @!P0 BRA `(.L_x_49) ;  /* 0x0000000000608947 */ /* 0x000fea0003800000 */
[----:B------:R-:W-:Y:S01]  /*2a00*/  UMOV UR5, 0x10 ;  /* 0x0000001000057882 */ /* 0x000fe20000000000 */
[----:B------:R-:W-:Y:S01]  /*2a10*/  HFMA2 R0, -RZ, RZ, 0, 5.9604644775390625e-08 ;  /* 0x00000001ff007431 */ /* 0x000fe200000001ff */
[----:B------:R-:W-:-:S03]  /*2a20*/  MOV R2, 0xffff ;  /* 0x0000ffff00027802 */ /* 0x000fc60000000f00 */
[----:B------:R-:W-:Y:S04]  /*2a30*/  DEPBAR.LE SB1, 0x36 ;  /* 0x00009d800000791a */ /* 0x000fe80000000000 */
[----:B------:R-:W1:Y:S02]  /*2a40*/  UTCATOMSWS.FIND_AND_SET.ALIGN UP0, UR5, UR5 ;  /* 0x00000005000575e3 */ /* 0x000e640008000800 */
[----:B-1----:R-:W-:Y:S01]  /*2a50*/  MOV R3, UR5 ;  /* 0x0000000500037c02 */ /* 0x002fe20008000f00 */
[----:B------:R-:W-:Y:S06]  /*2a60*/  BRA.U UP0, `(.L_x_50) ;  /* 0x0000000100187547 */ /* 0x000fec000b800000 */
.L_x_51:
[----:B------:R-:W-:Y:S05]  /*2a70*/  NANOSLEEP 0x64 ;  /* 0x000000640000795d */ /* 0x000fea0003800000 */
[----:B------:R-:W-:-:S05]  /*2a80*/  UMOV UR5, 0x10 ;  /* 0x0000001000057882 */ /* 0x000fca0000000000 */
[----:B------:R-:W-:Y:S04]  /*2a90*/  DEPBAR.LE SB1, 0x36 ;  /* 0x00009d800000791a */ /* 0x000fe80000000000 */
[----:B------:R-:W1:Y:S02]  /*2aa0*/  UTCATOMSWS.FIND_AND_SET.ALIGN UP0, UR5, UR5 ;  /* 0x00000005000575e3 */ /* 0x000e640008000800 */
[----:B-1----:R-:W-:Y:S01]  /*2ab0*/  MOV R3, UR5 ;  /* 0x0000000500037c02 */ /* 0x002fe20008000f00 */
[----:B------:R-:W-:Y:S05]  /*2ac0*/  BRA.U !UP0, `(.L_x_51) ;  /* 0xfffffffd08e87547 */ /* 0x000fea000b83ffff */
.L_x_50:
[-C--:B------:R-:W-:Y:S02]  /*2ad0*/  SHF.L.U32 R2, R2, R3.reuse, RZ ;  /* 0x0000000302027219 */ /* 0x080fe400000006ff */
[----:B------:R-:W-:Y:S01]  /*2ae0*/  SHF.L.U32 R0, R0, R3, RZ ;  /* 0x0000000300007219 */ /* 0x000fe200000006ff */
[----:B------:R-:W-:Y:S02]  /*2af0*/  IMAD.SHL.U32 R3, R3, 0x20, RZ ;  /* 0x0000002003037824 */ /* 0x000fe400078e00ff */
[----:B------:R1:W-:Y:S04]  /*2b00*/  ATOMS.OR RZ, [UR4+0x14], R2 ;  /* 0x00001402ffff798c */ /* 0x0003e8000b000004 */
[----:B------:R1:W-:Y:S04]  /*2b10*/  ATOMS.OR RZ, [UR4+0x18], R0 ;  /* 0x00001800ffff798c */ /* 0x0003e8000b000004 */
[----:B------:R1:W-:Y:S01]  /*2b20*/  STS [UR37+0x100], R3 ;  /* 0x00010003ff007988 */ /* 0x0003e20008000825 */
[----:B------:R-:W-:Y:S05]  /*2b30*/  BRA `(.L_x_49) ;  /* 0x0000000000107947 */ /* 0x000fea0003800000 */
.L_x_48:
[----:B------:R-:W-:Y:S02]  /*2b40*/  MOV R0, 0xffffffff ;  /* 0xffffffff00007802 */ /* 0x000fe40000000f00 */
[----:B------:R-:W-:-:S03]  /*2b50*/  MOV R2, 0x2b80 ;  /* 0x00002b8000027802 */ /* 0x000fc60000000f00 */
[----:B------:R1:W-:Y:S04]  /*2b60*/  STS [UR37+0x100], R0 ;  /* 0x00010000ff007988 */ /* 0x0003e80008000825 */
[----:B-1-3-5:R-:W-:Y:S05]  /*2b70*/  CALL.REL.NOINC `($__internal_1_$__cuda_sm10x_tcgen05_guardrail_trap_phase_invalid_during_alloc) ;  /* 0x0000003c000c7944 */ /* 0x02afea0003c00000 */
.L_x_49:
[----:B------:R-:W-:Y:S05]  /*2b80*/  WARPSYNC.ALL ;  /* 0x0000000000007948 */ /* 0x000fea0003800000 */
[----:B------:R-:W2:Y:S01]  /*2b90*/  S2UR UR6, SR_CgaCtaId ;  /* 0x00000000000679c3 */ /* 0x000ea20000008800 */
[----:B------:R-:W-:Y:S01]  /*2ba0*/  UMOV UR4, 0x400 ;  /* 0x0000040000047882 */ /* 0x000fe20000000000 */
[----:B------:R-:W-:-:S06]  /*2bb0*/  NOP ;  /* 0x0000000000007918 */ /* 0x000fcc0000000000 */
[----:B------:R-:W-:Y:S06]  /*2bc0*/  BAR.ARV 0x6, 0xa0 ;  /* 0x0182800000007b1d */ /* 0x000fec0000002000 */
[----:B------:R-:W4:Y:S01]  /*2bd0*/  LDCU UR7, c[0x0][0x38c] ;  /* 0x00007180ff0777ac */ /* 0x000f220008000800 */
[----:B------:R-:W-:Y:S01]  /*2be0*/  IMAD.MOV.U32 R11, RZ, RZ, 0x1 ;  /* 0x00000001ff0b7424 */ /* 0x000fe200078e00ff */
[----:B------:R-:W-:Y:S01]  /*2bf0*/  CS2R R8, SRZ ;  /* 0x0000000000087805 */ /* 0x000fe2000001ff00 */
[----:B------:R-:W-:Y:S01]  /*2c00*/  IMAD.MOV.U32 R10, RZ, RZ, RZ ;  /* 0x000000ffff0a7224 */ /* 0x000fe200078e00ff */
[----:B------:R-:W-:Y:S01]  /*2c10*/  UMOV UR18, URZ ;  /* 0x000000ff00127c82 */ /* 0x000fe20008000000 */
[----:B------:R-:W-:Y:S01]  /*2c20*/  UMOV UR17, URZ ;  /* 0x000000ff00117c82 */ /* 0x000fe20008000000 */
[----:B------:R-:W-:Y:S01]  /*2c30*/  UMOV UR20, 0x0 ;  /* 0x0000000000147882 */ /* 0x000fe20000000000 */
[----:B------:R-:W-:Y:S01]  /*2c40*/  UMOV UR21, 0x4100010 ;  /* 0x0410001000157882 */ /* 0x000fe20000000000 */
[----:B--2---:R-:W-:Y:S01]  /*2c50*/  ULEA UR6, UR6, UR4, 0x18 ;  /* 0x0000000406067291 */ /* 0x004fe2000f8ec0ff */
[----:B------:R-:W2:Y:S03]  /*2c60*/  LDCU UR4, c[0x0][0x38c] ;  /* 0x00007180ff0477ac */ /* 0x000ea60008000800 */
[----:B------:R-:W-:-:S02]  /*2c70*/  UIADD3 UR11, UPT, UPT, UR6, 0x2400, URZ ;  /* 0x00002400060b7890 */ /* 0x000fc4000fffe0ff */
[----:B----4-:R-:W-:-:S03]  /*2c80*/  UIADD3 UR7, UPT, UPT, UR7, 0x1f, URZ ;  /* 0x0000001f07077890 */ /* 0x010fc6000fffe0ff */
[----:B-1----:R-:W1:Y:S01]  /*2c90*/  LDS R0, [UR6+0x100] ;  /* 0x00010006ff007984 */ /* 0x002e620008000800 */
[----:B------:R-:W-:Y:S02]  /*2ca0*/  UIADD3 UR12, UPT, UPT, UR6, 0x3c00, URZ ;  /* 0x00003c00060c7890 */ /* 0x000fe4000fffe0ff */
[----:B------:R-:W-:Y:S02]  /*2cb0*/  USHF.R.S32.HI UR5, URZ, 0x1f, UR7 ;  /* 0x0000001fff057899 */ /* 0x000fe40008011407 */
[----:B------:R-:W-:Y:S02]  /*2cc0*/  USHF.R.U32.HI UR11, URZ, 0x4, UR11 ;  /* 0x00000004ff0b7899 */ /* 0x000fe4000801160b */
[----:B------:R-:W-:Y:S02]  /*2cd0*/  ULEA.HI UR5, UR5, UR7, URZ, 0x5 ;  /* 0x0000000705057291 */ /* 0x000fe4000f8f28ff */
[----:B------:R-:W-:Y:S02]  /*2ce0*/  USHF.R.U32.HI UR12, URZ, 0x4, UR12 ;  /* 0x00000004ff0c7899 */ /* 0x000fe4000801160c */
[----:B------:R-:W-:-:S02]  /*2cf0*/  USHF.R.S32.HI UR5, URZ, 0x5, UR5 ;  /* 0x00000005ff057899 */ /* 0x000fc40008011405 */
[----:B------:R-:W-:Y:S02]  /*2d00*/  ULOP3.LUT UR11, UR11, 0x3fff, URZ, 0xc0, !UPT ;  /* 0x00003fff0b0b7892 */ /* 0x000fe4000f8ec0ff */
[----:B------:R-:W-:Y:S02]  /*2d10*/  UISETP.LT.AND UP0, UPT, UR5, 0x1, UPT ;  /* 0x000000010500788c */ /* 0x000fe4000bf01270 */
[----:B------:R-:W-:Y:S02]  /*2d20*/  ULOP3.LUT UR12, UR12, 0x3fff, URZ, 0xc0, !UPT ;  /* 0x00003fff0c0c7892 */ /* 0x000fe4000f8ec0ff */
[----:B------:R-:W-:Y:S02]  /*2d30*/  USEL UR10, UR5, 0x1, !UP0 ;  /* 0x00000001050a7887 */ /* 0x000fe4000c000000 */
[----:B------:R-:W-:Y:S02]  /*2d40*/  ULOP3.LUT UR11, UR11, 0x10000, URZ, 0xfc, !UPT ;  /* 0x000100000b0b7892 */ /* 0x000fe4000f8efcff */
[----:B------:R-:W-:-:S02]  /*2d50*/  ULOP3.LUT UR12, UR12, 0x10000, URZ, 0xfc, !UPT ;  /* 0x000100000c0c7892 */ /* 0x000fc4000f8efcff */
[----:B------:R-:W-:Y:S02]  /*2d60*/  UIADD3 UR10, UPT, UPT, -UR10, URZ, URZ ;  /* 0x000000ff0a0a7290 */ /* 0x000fe4000fffe1ff */
[----:B--2---:R-:W-:Y:S01]  /*2d70*/  UISETP.GE.AND UP3, UPT, UR4, 0x1, UPT ;  /* 0x000000010400788c */ /* 0x004fe2000bf66270 */
[----:B-1----:R-:W-:-:S15]  /*2d80*/  R2UR UR19, R0 ;  /* 0x00000000001372ca */ /* 0x002fde00000e0000 */
.L_x_58:
[----:B------:R-:W-:Y:S02]  /*2d90*/  LEA R0, R10, UR6, 0x3 ;  /* 0x000000060a007c11 */ /* 0x000fe4000f8e18ff */
[----:B------:R-:W-:Y:S02]  /*2da0*/  SHF.L.U32 R5, R9, 0x1f, RZ ;  /* 0x0000001f09057819 */ /* 0x000fe400000006ff */
[----:B------:R-:W-:Y:S01]  /*2db0*/  PLOP3.LUT P0, PT, PT, PT, UP3, 0x80, 0x8 ;  /* 0x000000000008781c */ /* 0x000fe20003f0f038 */
[----:B------:R-:W-:Y:S01]  /*2dc0*/  VIADD R3, R0, 0x60 ;  /* 0x0000006000037836 */ /* 0x000fe20000000000 */
[----:B-1----:R-:W1:Y:S02]  /*2dd0*/  SYNCS.PHASECHK.TRANS64.TRYWAIT P1, [R0+URZ+0x50], R5 ;  /* 0x00005005000075a7 */ /* 0x002e6400080211ff */
[----:B-1--4-:R-:W-:Y:S09]  /*2de0*/  @!P1 BRA `(.L_x_52) ;  /* 0x00000034003c9947 */ /* 0x012ff20003800000 */
.L_x_107:
[----:B------:R-:W-:Y:S01]  /*2df0*/  LEA R4, R10, UR6, 0x4 ;  /* 0x000000060a047c11 */ /* 0x000fe2000f8e20ff */
[----:B------:R-:W-:Y:S01]  /*2e00*/  @UP3 ULEA UR4, UR17, UR6, 0x3 ;  /* 0x0000000611043291 */ /* 0x000fe2000f8e18ff */
[----:B------:R-:W-:Y:S01]  /*2e10*/  PLOP3.LUT P2, PT, PT, PT, PT, 0x80, 0x8 ;  /* 0x000000000008781c */ /* 0x000fe20003f4f070 */
[----:B------:R-:W-:Y:S01]  /*2e20*/  ULEA UR9, UR18, UR6, 0x3 ;  /* 0x0000000612097291 */ /* 0x000fe2000f8e18ff */
[----:B------:R-:W-:Y:S02]  /*2e30*/  PRMT R3, RZ, 0x654, R3 ;  /* 0x00000654ff037816 */ /* 0x000fe40000000003 */
[----:B-1----:R-:W1:Y:S01]  /*2e40*/  LDS.128 R4, [R4+0xe0] ;  /* 0x0000e00004047984 */ /* 0x002e620000000c00 */
[----:B------:R-:W-:Y:S02]  /*2e50*/  @P0 SHF.L.U32 R2, R8, 0x1f, RZ ;  /* 0x0000001f08020819 */ /* 0x000fe400000006ff */
[----:B------:R-:W-:Y:S01]  /*2e60*/  SHF.L.U32 R0, R11, 0x1f, RZ ;  /* 0x0000001f0b007819 */ /* 0x000fe200000006ff */
[----:B------:R-:W-:Y:S01]  /*2e70*/  @!PT LDS RZ, [RZ] ;  /* 0x00000000fffff984 */ /* 0x000fe20000000800 */
[----:B------:R-:W-:Y:S01]  /*2e80*/  @!PT LDS RZ, [RZ] ;  /* 0x00000000fffff984 */ /* 0x000fe20000000800 */
[----:B------:R-:W-:Y:S01]  /*2e90*/  @!PT LDS RZ, [RZ] ;  /* 0x00000000fffff984 */ /* 0x000fe20000000800 */
[----:B------:R-:W-:Y:S01]  /*2ea0*/  @!PT LDS RZ, [RZ] ;  /* 0x00000000fffff984 */ /* 0x000fe20000000800 */
[----:B------:R2:W-:Y:S06]  /*2eb0*/  MEMBAR.ALL.CTA ;  /* 0x0000000000007992 */ /* 0x0005ec0000008000 */
[----:B--2---:R-:W2:Y:S02]  /*2ec0*/  FENCE.VIEW.ASYNC.S ;  /* 0x00000000000073c6 */ /* 0x004ea40000000000 */
[----:B--2---:R2:W-:Y:S01]  /*2ed0*/  SYNCS.ARRIVE.TRANS64.RED.A1T0 RZ, [R3+URZ], RZ ;  /* 0x000000ff03ff79a7 */ /* 0x0045e200081004ff */
[----:B------:R2:W4:Y:S01]  /*2ee0*/  @P0 SYNCS.PHASECHK.TRANS64.TRYWAIT P2, [UR4], R2 ;  /* 0x00000002ff0005a7 */ /* 0x0005220008041104 */
[----:B-1----:R-:W-:Y:S01]  /*2ef0*/  LOP3.LUT P1, RZ, R6, 0x1, RZ, 0xc0, !PT ;  /* 0x0000000106ff7812 */ /* 0x002fe2000782c0ff */
[----:B------:R-:W1:Y:S02]  /*2f00*/  SYNCS.PHASECHK.TRANS64.TRYWAIT P0, [UR9+0x90], R0 ;  /* 0x00009000ff0075a7 */ /* 0x000e640008001109 */
[----:B-12-4-:R-:W-:Y:S10]  /*2f10*/  @!P0 BRA `(.L_x_53) ;  /* 0x0000003400048947 */ /* 0x016ff40003800000 */
.L_x_109:
[----:B------:R-:W-:Y:S01]  /*2f20*/  IADD3 R10, PT, PT, R10, 0x1, RZ ;  /* 0x000000010a0a7810 */ /* 0x000fe20007ffe0ff */
[----:B------:R-:W-:Y:S06]  /*2f30*/  BRA.U !UP3, `(.L_x_54) ;  /* 0x000000010ba07547 */ /* 0x000fec000b800000 */
[----:B------:R-:W-:Y:S02]  /*2f40*/  ULEA.HI UR8, UR18, UR18, URZ, 0x1 ;  /* 0x0000001212087291 */ /* 0x000fe4000f8f08ff */
[----:B------:R-:W-:Y:S02]  /*2f50*/  UPLOP3.LUT UP4, UPT, UPT, UPT, UPT, 0x40, 0x4 ;  /* 0x000000000004789c */ /* 0x000fe40003f8e870 */
[----:B------:R-:W-:Y:S02]  /*2f60*/  USHF.L.U32 UR4, UR8, 0x5, URZ ;  /* 0x0000000508047899 */ /* 0x000fe400080006ff */
[----:B------:R-:W-:Y:S02]  /*2f70*/  ULOP3.LUT UR8, UR8, 0xffe, URZ, 0xc0, !UPT ;  /* 0x00000ffe08087892 */ /* 0x000fe4000f8ec0ff */
[----:B------:R-:W-:Y:S02]  /*2f80*/  ULOP3.LUT UR4, UR4, 0xffffffc0, URZ, 0xc0, !UPT ;  /* 0xffffffc004047892 */ /* 0x000fe4000f8ec0ff */
[----:B------:R-:W-:-:S02]  /*2f90*/  UIADD3 UR8, UPT, UPT, -UR8, UR18, URZ ;  /* 0x0000001208087290 */ /* 0x000fc4000fffe1ff */
[----:B------:R-:W-:Y:S01]  /*2fa0*/  UIADD3 UR4, UPT, UPT, UR19, UR4, URZ ;  /* 0x0000000413047290 */ /* 0x000fe2000fffe0ff */
[----:B------:R-:W-:Y:S01]  /*2fb0*/  UMOV UR16, UR10 ;  /* 0x0000000a00107c82 */ /* 0x000fe20008000000 */
[----:B------:R-:W-:Y:S02]  /*2fc0*/  UMOV UR15, UR5 ;  /* 0x00000005000f7c82 */ /* 0x000fe40008000000 */
[----:B------:R-:W-:Y:S01]  /*2fd0*/  ULEA UR8, UR8, UR4, 0x14 ;  /* 0x0000000408087291 */ /* 0x000fe2000f8ea0ff */
[----:B------:R-:W-:-:S11]  /*2fe0*/  UMOV UR14, UR17 ;  /* 0x00000011000e7c82 */ /* 0x000fd60008000000 */
.L_x_57:
[----:B------:R-:W-:Y:S02]  /*2ff0*/  UIADD3 UR16, UPT, UPT, UR16, 0x1, URZ ;  /* 0x0000000110107890 */ /* 0x000fe4000fffe0ff */
[----:B--2---:R-:W-:Y:S02]  /*3000*/  ULEA UR7, UR14, UR6, 0x3 ;  /* 0x000000060e077291 */ /* 0x004fe4000f8e18ff */
[----:B------:R-:W-:Y:S01]  /*3010*/  UISETP.NE.AND UP0, UPT, UR16, URZ, UPT ;  /* 0x000000ff1000728c */ /* 0x000fe2000bf05270 */
[----:B----4-:R-:W-:Y:S10]  /*3020*/  @P2 BRA `(.L_x_55) ;  /* 0x00000000000c2947 */ /* 0x010ff40003800000 */
[----:B-1----:R-:W-:Y:S04]  /*3030*/  SHF.L.U32 R3, R8, 0x1f, RZ ;  /* 0x0000001f08037819 */ /* 0x002fe800000006ff */
[----:B------:R-:W1:Y:S02]  /*3040*/  SYNCS.PHASECHK.TRANS64.TRYWAIT P0, [UR7], R3 ;  /* 0x00000003ff0075a7 */ /* 0x000e640008001107 */
[----:B-1----:R-:W-:Y:S05]  /*3050*/  @!P0 BRA `(.L_x_56) ;  /* 0x0000003000cc8947 */ /* 0x002fea0003800000 */
.L_x_55:
[----:B------:R-:W-:Y:S01]  /*3060*/  UISETP.NE.AND UP1, UPT, UR15, 0x1, UPT ;  /* 0x000000010f00788c */ /* 0x000fe2000bf25270 */
[----:B------:R-:W-:Y:S01]  /*3070*/  PLOP3.LUT P2, PT, PT, PT, PT, 0x80, 0x8 ;  /* 0x000000000008781c */ /* 0x000fe20003f4f070 */
[----:B------:R-:W-:Y:S02]  /*3080*/  UIADD3 UR17, UPT, UPT, UR14, 0x1, URZ ;  /* 0x000000010e117890 */ /* 0x000fe4000fffe0ff */
[----:B------:R-:W-:Y:S02]  /*3090*/  ULEA UR22, UR14, UR12, 0x7 ;  /* 0x0000000c0e167291 */ /* 0x000fe4000f8e38ff */
[----:B------:R-:W-:Y:S01]  /*30a0*/  UISETP.NE.AND UP2, UPT, UR17, 0x3, UPT ;  /* 0x000000031100788c */ /* 0x000fe2000bf45270 */
[----:B------:R-:W-:Y:S01]  /*30b0*/  PLOP3.LUT P0, PT, PT, PT, UP1, 0x80, 0x8 ;  /* 0x000000000008781c */ /* 0x000fe20003f0f018 */
[----:B------:R-:W-:Y:S02]  /*30c0*/  ULEA UR24, UR14, UR11, 0x7 ;  /* 0x0000000b0e187291 */ /* 0x000fe4000f8e38ff */
[----:B------:R-:W-:Y:S02]  /*30d0*/  USEL UR13, URZ, 0x1, UP2 ;  /* 0x00000001ff0d7887 */ /* 0x000fe40009000000 */
[----:B------:R-:W-:Y:S02]  /*30e0*/  USEL UR17, UR17, URZ, UP2 ;  /* 0x000000ff11117287 */ /* 0x000fe40009000000 */
[----:B------:R-:W-:Y:S02]  /*30f0*/  UIADD3 UR7, UPT, UPT, UR7, 0x18, URZ ;  /* 0x0000001807077890 */ /* 0x000fe4000fffe0ff */
[----:B------:R-:W-:Y:S01]  /*3100*/  @UP1 ULEA UR4, UR17, UR6, 0x3 ;  /* 0x0000000611041291 */ /* 0x000fe2000f8e18ff */
[----:B------:R-:W-:Y:S01]  /*3110*/  LOP3.LUT R8, R8, UR13, RZ, 0x3c, !PT ;  /* 0x0000000d08087c12 */ /* 0x000fe2000f8e3cff */
[----:B------:R-:W-:Y:S01]  /*3120*/  UMOV UR23, 0xc0004010 ;  /* 0xc000401000177882 */ /* 0x000fe20000000000 */
[----:B------:R-:W-:Y:S01]  /*3130*/  UMOV UR25, 0xc0004010 ;  /* 0xc000401000197882 */ /* 0x000fe20000000000 */
[----:B------:R-:W-:Y:S01]  /*3140*/  UIADD3 UR15, UPT, UPT, UR15, -0x1, URZ ;  /* 0xffffffff0f0f7890 */ /* 0x000fe2000fffe0ff */
[----:B-1----:R-:W-:Y:S01]  /*3150*/  @P0 SHF.L.U32 R0, R8, 0x1f, RZ ;  /* 0x0000001f08000819 */ /* 0x002fe200000006ff */
[----:B------:R-:W-:Y:S03]  /*3160*/  UMOV UR14, UR17 ;  /* 0x00000011000e7c82 */ /* 0x000fe60008000000 */
[----:B------:R2:W4:Y:S01]  /*3170*/  @P0 SYNCS.PHASECHK.TRANS64.TRYWAIT P2, [UR4], R0 ;  /* 0x00000000ff0005a7 */ /* 0x0005220008041104 */
[----:B------:R2:W-:Y:S01]  /*3180*/  UTCQMMA gdesc[UR24], gdesc[UR22], tmem[UR8], tmem[UR20], idesc[UR21], UP4 ;  /* 0x00ff1416180075ea */ /* 0x0005e2000a000308 */
[----:B------:R-:W-:Y:S01]  /*3190*/  UPLOP3.LUT UP4, UPT, UPT, UPT, UPT, 0x80, 0x8 ;  /* 0x000000000008789c */ /* 0x000fe20003f8f070 */
[----:B------:R2:W-:Y:S01]  /*31a0*/  UTCBAR [UR7], URZ ;  /* 0x000000ff070073e9 */ /* 0x0005e200080000ff */
[----:B------:R-:W-:Y:S09]  /*31b0*/  BRA.U UP0, `(.L_x_57) ;  /* 0xfffffffd008c7547 */ /* 0x000ff2000b83ffff */
.L_x_54:
[----:B------:R-:W-:Y:S01]  /*31c0*/  UIADD3 UR18, UPT, UPT, UR18, 0x1, URZ ;  /* 0x0000000112127890 */ /* 0x000fe2000fffe0ff */
[C---:B------:R-:W-:Y:S01]  /*31d0*/  ISETP.NE.AND P0, PT, R10.reuse, 0x2, PT ;  /* 0x000000020a00780c */ /* 0x040fe20003f05270 */
[----:B------:R-:W-:Y:S02]  /*31e0*/  UIADD3 UR9, UPT, UPT, UR9, 0x70, URZ ;  /* 0x0000007009097890 */ /* 0x000fe4000fffe0ff */
[----:B------:R-:W-:Y:S01]  /*31f0*/  UISETP.NE.AND UP0, UPT, UR18, 0x4, UPT ;  /* 0x000000041200788c */ /* 0x000fe2000bf05270 */
[----:B-12---:R-:W-:Y:S02]  /*3200*/  SEL R0, RZ, 0x1, P0 ;  /* 0x00000001ff007807 */ /* 0x006fe40000000000 */
[----:B------:R-:W-:Y:S01]  /*3210*/  SEL R10, R10, RZ, P0 ;  /* 0x000000ff0a0a7207 */ /* 0x000fe20000000000 */
[----:B------:R-:W-:Y:S01]  /*3220*/  USEL UR4, URZ, 0x1, UP0 ;  /* 0x00000001ff047887 */ /* 0x000fe20008000000 */
[----:B------:R-:W-:Y:S01]  /*3230*/  LOP3.LUT R9, R9, R0, RZ, 0x3c, !PT ;  /* 0x0000000009097212 */ /* 0x000fe200078e3cff */
[----:B------:R-:W-:Y:S01]  /*3240*/  USEL UR18, UR18, URZ, UP0 ;  /* 0x000000ff12127287 */ /* 0x000fe20008000000 */
[----:B------:R1:W-:Y:S03]  /*3250*/  UTCBAR [UR9], URZ ;  /* 0x000000ff090073e9 */ /* 0x0003e600080000ff */
[----:B------:R-:W-:Y:S01]  /*3260*/  LOP3.LUT R11, R11, UR4, RZ, 0x3c, !PT ;  /* 0x000000040b0b7c12 */ /* 0x000fe2000f8e3cff */
[----:B------:R-:W-:Y:S07]  /*3270*/  @P1 BRA `(.L_x_58) ;  /* 0xfffffff800c41947 */ /* 0x000fee000383ffff */
[----:B------:R-:W2:Y:S01]  /*3280*/  S2UR UR4, SR_CgaCtaId ;  /* 0x00000000000479c3 */ /* 0x000ea20000008800 */
[----:B------:R-:W-:Y:S01]  /*3290*/  ELECT P0, URZ, PT ;  /* 0x0000000000ff782f */ /* 0x000fe20003800000 */
[----:B------:R-:W-:Y:S01]  /*32a0*/  IMAD.MOV.U32 R0, RZ, RZ, 0x1 ;  /* 0x00000001ff007424 */ /* 0x000fe200078e00ff */
[----:B------:R-:W-:Y:S01]  /*32b0*/  UIADD3 UR6, UPT, UPT, UR6, 0x90, URZ ;  /* 0x0000009006067890 */ /* 0x000fe2000fffe0ff */
[----:B------:R-:W-:Y:S01]  /*32c0*/  SHF.L.U32 R3, R11, 0x1f, RZ ;  /* 0x0000001f0b037819 */ /* 0x000fe200000006ff */
[----:B------:R-:W-:-:S03]  /*32d0*/  UMOV UR5, 0x40 ;  /* 0x0000004000057882 */ /* 0x000fc60000000000 */
[----:B------:R-:W-:Y:S01]  /*32e0*/  UVIRTCOUNT.DEALLOC.SMPOOL 0x80 ;  /* 0x000000800000784c */ /* 0x000fe20000000000 */
[----:B--2---:R-:W-:Y:S02]  /*32f0*/  ULEA UR4, UR4, UR5, 0x18 ;  /* 0x0000000504047291 */ /* 0x004fe4000f8ec0ff */
[----:B------:R-:W-:-:S07]  /*3300*/  ULEA UR5, UR18, UR6, 0x3 ;  /* 0x0000000612057291 */ /* 0x000fce000f8e18ff */
[----:B------:R2:W-:Y:S02]  /*3310*/  @P0 STS.U8 [UR4+0x1c], R0 ;  /* 0x00001c00ff000988 */ /* 0x0005e40008000004 */
[----:B------:R-:W3:Y:S02]  /*3320*/  SYNCS.PHASECHK.TRANS64.TRYWAIT P0, [UR5], R3 ;  /* 0x00000003ff0075a7 */ /* 0x000ee40008001105 */
[----:B--23--:R-:W-:Y:S05]  /*3330*/  @!P0 BRA `(.L_x_59) ;  /* 0x00000030002c8947 */ /* 0x00cfea0003800000 */
.L_x_112:
[----:B------:R-:W-:-:S04]  /*3340*/  UIADD3 UR7, UPT, UPT, UR18, 0x1, URZ ;  /* 0x0000000112077890 */ /* 0x000fc8000fffe0ff */
[----:B------:R-:W-:-:S04]  /*3350*/  UISETP.NE.AND UP0, UPT, UR7, 0x4, UPT ;  /* 0x000000040700788c */ /* 0x000fc8000bf05270 */
[----:B------:R-:W-:Y:S02]  /*3360*/  USEL UR8, URZ, 0x1, UP0 ;  /* 0x00000001ff087887 */ /* 0x000fe40008000000 */
[----:B------:R-:W-:-:S04]  /*3370*/  USEL UR7, UR7, URZ, UP0 ;  /* 0x000000ff07077287 */ /* 0x000fc80008000000 */
[----:B------:R-:W-:Y:S01]  /*3380*/  ULEA UR5, UR7, UR6, 0x3 ;  /* 0x0000000607057291 */ /* 0x000fe2000f8e18ff */
[----:B------:R-:W-:-:S04]  /*3390*/  LOP3.LUT R2, R11, UR8, RZ, 0x3c, !PT ;  /* 0x000000080b027c12 */ /* 0x000fc8000f8e3cff */
[----:B--2---:R-:W-:-:S04]  /*33a0*/  SHF.L.U32 R3, R2, 0x1f, RZ ;  /* 0x0000001f02037819 */ /* 0x004fc800000006ff */
[----:B------:R-:W2:Y:S02]  /*33b0*/  SYNCS.PHASECHK.TRANS64.TRYWAIT P0, [UR5], R3 ;  /* 0x00000003ff0075a7 */ /* 0x000ea40008001105 */
[----:B--2---:R-:W-:Y:S05]  /*33c0*/  @!P0 BRA `(.L_x_60) ;  /* 0x0000003000208947 */ /* 0x004fea0003800000 */
.L_x_114:
        /* <DEDUP_REMOVED lines=9> */
.L_x_116:
[----:B------:R-:W-:-:S04]  /*3460*/  UIADD3 UR7, UPT, UPT, UR7, 0x1, URZ ;  /* 0x0000000107077890 */ /* 0x000fc8000fffe0ff */
[----:B------:R-:W-:-:S04]  /*3470*/  UISETP.NE.AND UP0, UPT, UR7, 0x4, UPT ;  /* 0x000000040700788c */ /* 0x000fc8000bf05270 */
[----:B------:R-:W-:Y:S02]  /*3480*/  USEL UR5, URZ, 0x1, UP0 ;  /* 0x00000001ff057887 */ /* 0x000fe40008000000 */
[----:B------:R-:W-:-:S04]  /*3490*/  USEL UR7, UR7, URZ, UP0 ;  /* 0x000000ff07077287 */ /* 0x000fc80008000000 */
[----:B------:R-:W-:Y:S01]  /*34a0*/  ULEA UR7, UR7, UR6, 0x3 ;  /* 0x0000000607077291 */ /* 0x000fe2000f8e18ff */
[----:B--2---:R-:W-:-:S04]  /*34b0*/  LOP3.LUT R3, R2, UR5, RZ, 0x3c, !PT ;  /* 0x0000000502037c12 */ /* 0x004fc8000f8e3cff */
[----:B------:R-:W-:-:S04]  /*34c0*/  SHF.L.U32 R3, R3, 0x1f, RZ ;  /* 0x0000001f03037819 */ /* 0x000fc800000006ff */
[----:B------:R-:W2:Y:S02]  /*34d0*/  SYNCS.PHASECHK.TRANS64.TRYWAIT P0, [UR7], R3 ;  /* 0x00000003ff0075a7 */ /* 0x000ea40008001107 */
[----:B--2---:R-:W-:Y:S05]  /*34e0*/  @!P0 BRA `(.L_x_62) ;  /* 0x0000003000088947 */ /* 0x004fea0003800000 */
.L_x_118:
[----:B------:R-:W-:Y:S01]  /*34f0*/  NOP ;  /* 0x0000000000007918 */ /* 0x000fe20000000000 */
[----:B--2---:R-:W2:Y:S01]  /*3500*/  LDS R0, [UR4+0x14] ;  /* 0x00001404ff007984 */ /* 0x004ea20008000800 */
[----:B------:R-:W-:Y:S01]  /*3510*/  ULOP3.LUT UR6, UR19, 0xffff, URZ, 0xc0, !UPT ;  /* 0x0000ffff13067892 */ /* 0x000fe2000f8ec0ff */
[----:B------:R-:W-:Y:S01]  /*3520*/  UMOV UR8, 0xffff ;  /* 0x0000ffff00087882 */ /* 0x000fe20000000000 */
[----:B------:R-:W-:Y:S02]  /*3530*/  UMOV UR5, 0x1 ;  /* 0x0000000100057882 */ /* 0x000fe40000000000 */
[----:B------:R-:W-:-:S04]  /*3540*/  USHF.R.U32.HI UR6, URZ, 0x5, UR6 ;  /* 0x00000005ff067899 */ /* 0x000fc80008011606 */
[----:B------:R-:W-:Y:S02]  /*3550*/  USHF.L.U32 UR8, UR8, UR6, URZ ;  /* 0x0000000608087299 */ /* 0x000fe400080006ff */
[----:B------:R-:W-:-:S04]  /*3560*/  USHF.L.U32 UR5, UR5, UR6, URZ ;  /* 0x0000000605057299 */ /* 0x000fc800080006ff */
[----:B--2---:R-:W-:-:S04]  /*3570*/  LOP3.LUT R0, R0, UR8, RZ, 0xc0, !PT ;  /* 0x0000000800007c12 */ /* 0x004fc8000f8ec0ff */
[----:B------:R-:W-:-:S13]  /*3580*/  ISETP.NE.AND P0, PT, R0, UR8, PT ;  /* 0x0000000800007c0c */ /* 0x000fda000bf05270 */
[----:B------:R-:W-:Y:S05]  /*3590*/  @P0 BRA `(.L_x_63) ;  /* 0x0000000000580947 */ /* 0x000fea0003800000 */
[----:B------:R-:W2:Y:S02]  /*35a0*/  LDS R0, [UR4+0x18] ;  /* 0x00001804ff007984 */ /* 0x000ea40008000800 */
[----:B--2---:R-:W-:-:S04]  /*35b0*/  LOP3.LUT R0, R0, UR5, RZ, 0xc0, !PT ;  /* 0x0000000500007c12 */ /* 0x004fc8000f8ec0ff */
[----:B------:R-:W-:-:S13]  /*35c0*/  ISETP.NE.AND P0, PT, R0, UR5, PT ;  /* 0x0000000500007c0c */ /* 0x000fda000bf05270 */
[----:B------:R-:W-:Y:S05]  /*35d0*/  @P0 BRA `(.L_x_64) ;  /* 0x00000000003c0947 */ /* 0x000fea0003800000 */
[----:B------:R-:W2:Y:S01]  /*35e0*/  S2R R2, SR_LANEID ;  /* 0x0000000000027919 */ /* 0x000ea20000000000 */
[----:B------:R-:W-:Y:S01]  /*35f0*/  ULOP3.LUT UR8, URZ, UR8, URZ, 0x33, !UPT ;  /* 0x00000008ff087292 */ /* 0x000fe2000f8e33ff */
[----:B------:R-:W-:Y:S01]  /*3600*/  LOP3.LUT R4, RZ, UR5, RZ, 0x33, !PT ;  /* 0x00000005ff047c12 */ /* 0x000fe2000f8e33ff */
[----:B------:R-:W-:Y:S02]  /*3610*/  VOTEU.ANY UR7, UPT, PT ;  /* 0x0000000000077886 */ /* 0x000fe400038e0100 */
[----:B------:R-:W-:Y:S01]  /*3620*/  UFLO.U32 UR7, UR7 ;  /* 0x00000007000772bd */ /* 0x000fe200080e0000 */
[----:B------:R-:W3:Y:S01]  /*3630*/  REDUX UR5, R4 ;  /* 0x00000000040573c4 */ /* 0x000ee20000000000 */
[----:B------:R-:W-:-:S06]  /*3640*/  IMAD.U32 R0, RZ, RZ, UR8 ;  /* 0x00000008ff007e24 */ /* 0x000fcc000f8e00ff */
[----:B------:R1:W-:Y:S01]  /*3650*/  UTCATOMSWS.AND URZ, UR8 ;  /* 0x0000000800ff79e3 */ /* 0x0003e20008000000 */
[----:B------:R-:W4:Y:S01]  /*3660*/  REDUX UR6, R0 ;  /* 0x00000000000673c4 */ /* 0x000f220000000000 */
[----:B--2---:R-:W-:Y:S01]  /*3670*/  ISETP.EQ.U32.AND P0, PT, R2, UR7, PT ;  /* 0x0000000702007c0c */ /* 0x004fe2000bf02070 */
[----:B---3--:R-:W-:Y:S01]  /*3680*/  IMAD.U32 R2, RZ, RZ, UR5 ;  /* 0x00000005ff027e24 */ /* 0x008fe2000f8e00ff */
[----:B----4-:R-:W-:-:S11]  /*3690*/  MOV R3, UR6 ;  /* 0x0000000600037c02 */ /* 0x010fd60008000f00 */
[----:B------:R1:W-:Y:S04]  /*36a0*/  @P0 ATOMS.AND RZ, [UR4+0x14], R3 ;  /* 0x00001403ffff098c */ /* 0x0003e8000a800004 */
[----:B------:R1:W-:Y:S01]  /*36b0*/  @P0 ATOMS.AND RZ, [UR4+0x18], R2 ;  /* 0x00001802ffff098c */ /* 0x0003e2000a800004 */
[----:B------:R-:W-:Y:S05]  /*36c0*/  BRA `(.L_x_65) ;  /* 0x0000000000147947 */ /* 0x000fea0003800000 */
.L_x_64:
[----:B------:R-:W-:Y:S02]  /*36d0*/  MOV R2, 0x36f0 ;  /* 0x000036f000027802 */ /* 0x000fe40000000f00 */
[----:B-1--45:R-:W-:Y:S05]  /*36e0*/  CALL.REL.NOINC `($__internal_0_$__cuda_sm10x_tcgen05_guardrail_trap_col_being_dealloced_not_returned_by_alloc) ;  /* 0x0000003000247944 */ /* 0x032fea0003c00000 */
[----:B------:R-:W-:Y:S05]  /*36f0*/  BRA `(.L_x_65) ;  /* 0x0000000000087947 */ /* 0x000fea0003800000 */
.L_x_63:
[----:B------:R-:W-:Y:S02]  /*3700*/  MOV R2, 0x3720 ;  /* 0x0000372000027802 */ /* 0x000fe40000000f00 */
[----:B-1--45:R-:W-:Y:S05]  /*3710*/  CALL.REL.NOINC `($__internal_2_$__cuda_sm10x_tcgen05_guardrail_trap_unallocated_columns_being_dealloced) ;  /* 0x0000003000307944 */ /* 0x032fea0003c00000 */
.L_x_65:
[----:B------:R-:W-:Y:S01]  /*3720*/  NOP ;  /* 0x0000000000007918 */ /* 0x000fe20000000000 */
[----:B-1----:R-:W-:Y:S05]  /*3730*/  EXIT ;  /* 0x000000000000794d */ /* 0x002fea0003800000 */
.L_x_47:
[----:B------:R-:W-:-:S09]  /*3740*/  UISETP.NE.OR UP2, UPT, UR8, 0x3, !UP2 ;  /* 0x000000030800788c */ /* 0x000fd2000d745670 */
[----:B------:R-:W-:Y:S05]  /*3750*/  BRA.U UP2, `(.L_x_66) ;  /* 0x0000000902c87547 */ /* 0x000fea000b800000 */
[----:B------:R-:W1:Y:S01]  /*3760*/  LDCU.64 UR6, c[0x0][0x888] ;  /* 0x00011100ff0677ac */ /* 0x000e620008000a00 */
[----:B------:R-:W2:Y:S01]  /*3770*/  LDC R0, c[0x0][0xb30] ;  /* 0x0002cc00ff007b82 */ /* 0x000ea20000000800 */
[----:B------:R-:W-:Y:S01]  /*3780*/  IMAD.MOV.U32 R30, RZ, RZ, 0x1 ;  /* 0x00000001ff1e7424 */ /* 0x000fe200078e00ff */
[----:B------:R-:W-:Y:S01]  /*3790*/  CS2R R28, SRZ ;  /* 0x00000000001c7805 */ /* 0x000fe2000001ff00 */
[----:B------:R-:W4:Y:S01]  /*37a0*/  LDCU.64 UR4, c[0x0][0x890] ;  /* 0x00011200ff0477ac */ /* 0x000f220008000a00 */
[----:B------:R-:W-:Y:S01]  /*37b0*/  IMAD.MOV.U32 R25, RZ, RZ, 0x1000 ;  /* 0x00001000ff197424 */ /* 0x000fe200078e00ff */
[----:B------:R-:W-:-:S03]  /*37c0*/  UMOV UR8, 0x400 ;  /* 0x0000040000087882 */ /* 0x000fc60000000000 */
[----:B------:R-:W3:Y:S01]  /*37d0*/  LDC R19, c[0x0][0x370] ;  /* 0x0000dc00ff137b82 */ /* 0x000ee20000000800 */
[----:B------:R-:W-:-:S07]  /*37e0*/  UPLOP3.LUT UP1, UPT, UPT, UPT, UPT, 0x40, 0x4 ;  /* 0x000000000004789c */ /* 0x000fce0003f2e870 */
[----:B------:R-:W3:Y:S01]  /*37f0*/  LDC R2, c[0x0][0xb0c] ;  /* 0x0002c300ff027b82 */ /* 0x000ee20000000800 */
[----:B-1----:R-:W-:Y:S02]  /*3800*/  UISETP.NE.U32.AND UP2, UPT, UR6, URZ, UPT ;  /* 0x000000ff0600728c */ /* 0x002fe4000bf45070 */
[----:B------:R-:W-:Y:S02]  /*3810*/  ULEA UR6, UR37, UR8, 0x18 ;  /* 0x0000000825067291 */ /* 0x000fe4000f8ec0ff */
[----:B------:R-:W-:Y:S02]  /*3820*/  UISETP.NE.AND.EX UP2, UPT, UR7, URZ, UPT, UP2 ;  /* 0x000000ff0700728c */ /* 0x000fe4000bf45320 */
[----:B------:R-:W-:Y:S01]  /*3830*/  UIADD3 UR7, UPT, UPT, UR6, 0x30, URZ ;  /* 0x0000003006077890 */ /* 0x000fe2000fffe0ff */
[----:B------:R-:W1:Y:S01]  /*3840*/  LDC R18, c[0x0][0xb20] ;  /* 0x0002c800ff127b82 */ /* 0x000e620000000800 */
[----:B----4-:R-:W-:Y:S01]  /*3850*/  UISETP.NE.U32.AND UP3, UPT, UR4, URZ, UPT ;  /* 0x000000ff0400728c */ /* 0x010fe2000bf65070 */
[----:B--2---:R-:W-:Y:S01]  /*3860*/  ISETP.NE.AND P1, PT, R0, 0x1, PT ;  /* 0x000000010000780c */ /* 0x004fe20003f25270 */
[----:B------:R-:W-:-:S02]  /*3870*/  UPRMT UR37, UR37, 0x654, UR7 ;  /* 0x0000065425257896 */ /* 0x000fc40008000007 */
[----:B------:R-:W-:-:S03]  /*3880*/  UISETP.NE.AND.EX UP3, UPT, UR5, URZ, UPT, UP3 ;  /* 0x000000ff0500728c */ /* 0x000fc6000bf65330 */
[----:B------:R-:W2:Y:S08]  /*3890*/  LDC.64 R32, c[0x0][0x348] ;  /* 0x0000d200ff207b82 */ /* 0x000eb00000000a00 */
[----:B------:R-:W4:Y:S08]  /*38a0*/  LDC.64 R16, c[0x0][0xb10] ;  /* 0x0002c400ff107b82 */ /* 0x000f300000000a00 */
[----:B------:R-:W1:Y:S08]  /*38b0*/  LDC.64 R6, c[0x0][0xb18] ;  /* 0x0002c600ff067b82 */ /* 0x000e700000000a00 */
[----:B------:R-:W1:Y:S08]  /*38c0*/  LDC.64 R4, c[0x0][0xb28] ;  /* 0x0002ca00ff047b82 */ /* 0x000e700000000a00 */
[----:B---3--:R-:W1:Y:S02]  /*38d0*/  LDC R24, c[0x0][0x374] ;  /* 0x0000dd00ff187b82 */ /* 0x008e640000000800 */
.L_x_74:
[C---:B------:R-:W-:Y:S02]  /*38e0*/  LEA R0, R29.reuse, UR6, 0x3 ;  /* 0x000000061d007c11 */ /* 0x040fe4000f8e18ff */
[----:B------:R-:W-:Y:S02]  /*38f0*/  SHF.L.U32 R3, R28, 0x1f, RZ ;  /* 0x0000001f1c037819 */ /* 0x000fe400000006ff */
[----:B------:R-:W-:Y:S02]  /*3900*/  LEA R20, R29, UR6, 0x4 ;  /* 0x000000061d147c11 */ /* 0x000fe4000f8e20ff */
[----:B---3--:R-:W3:Y:S02]  /*3910*/  SYNCS.PHASECHK.TRANS64.TRYWAIT P0, [R0+URZ+0x50], R3 ;  /* 0x00005003000075a7 */ /* 0x008ee400080011ff */
[----:B---3--:R-:W-:Y:S05]  /*3920*/  @!P0 BRA `(.L_x_67) ;  /* 0x0000002c00108947 */ /* 0x008fea0003800000 */
.L_x_119:
[----:B------:R-:W-:Y:S01]  /*3930*/  ISETP.GE.AND P0, PT, R40, 0x1, PT ;  /* 0x000000012800780c */ /* 0x000fe20003f06270 */
[----:B------:R-:W1:Y:S01]  /*3940*/  LDS.128 R20, [R20+0xe0] ;  /* 0x0000e00014147984 */ /* 0x000e620000000c00 */
[----:B------:R-:W-:Y:S01]  /*3950*/  ISETP.NE.U32.AND P4, PT, RZ, UR4, PT ;  /* 0x00000004ff007c0c */ /* 0x000fe2000bf85070 */
[----:B---3--:R-:W-:Y:S01]  /*3960*/  VIADD R0, R0, 0x60 ;  /* 0x0000006000007836 */ /* 0x008fe20000000000 */
[----:B------:R-:W-:Y:S02]  /*3970*/  SHF.L.U32 R26, R30, 0x1f, RZ ;  /* 0x0000001f1e1a7819 */ /* 0x000fe400000006ff */
[----:B------:R-:W-:Y:S02]  /*3980*/  ISETP.NE.AND.EX P4, PT, RZ, UR5, PT, P4 ;  /* 0x00000005ff007c0c */ /* 0x000fe4000bf85340 */
[----:B------:R-:W-:Y:S01]  /*3990*/  PRMT R0, RZ, 0x654, R0 ;  /* 0x00000654ff007816 */ /* 0x000fe20000000000 */
[----:B------:R-:W-:Y:S01]  /*39a0*/  @!PT LDS RZ, [RZ] ;  /* 0x00000000fffff984 */ /* 0x000fe20000000800 */
[----:B------:R-:W-:Y:S01]  /*39b0*/  @!PT LDS RZ, [RZ] ;  /* 0x00000000fffff984 */ /* 0x000fe20000000800 */
[----:B------:R-:W-:Y:S01]  /*39c0*/  @!PT LDS RZ, [RZ] ;  /* 0x00000000fffff984 */ /* 0x000fe20000000800 */
[----:B------:R-:W-:Y:S01]  /*39d0*/  @!PT LDS RZ, [RZ] ;  /* 0x00000000fffff984 */ /* 0x000fe20000000800 */
[----:B------:R3:W-:Y:S06]  /*39e0*/  MEMBAR.ALL.CTA ;  /* 0x0000000000007992 */ /* 0x0007ec0000008000 */
[----:B---3--:R-:W3:Y:S02]  /*39f0*/  FENCE.VIEW.ASYNC.S ;  /* 0x00000000000073c6 */ /* 0x008ee40000000000 */
[----:B---3--:R3:W-:Y:S01]  /*3a00*/  SYNCS.ARRIVE.TRANS64.RED.A1T0 RZ, [R0+URZ], RZ ;  /* 0x000000ff00ff79a7 */ /* 0x0087e200081004ff */
[----:B-1----:R-:W-:Y:S11]  /*3a10*/  LOP3.LUT P3, RZ, R22, 0x1, RZ, 0xc0, !PT ;  /* 0x0000000116ff7812 */ /* 0x002ff6000786c0ff */
[----:B------:R-:W-:Y:S02]  /*3a20*/  @!UPT UIADD3 URZ, UPT, UPT, URZ, URZ, URZ ;  /* 0x000000fffffff290 */ /* 0x000fe4000fffe0ff */
[----:B------:R-:W-:Y:S02]  /*3a30*/  @P3 MOV R13, R20 ;  /* 0x00000014000d3202 */ /* 0x000fe40000000f00 */
[----:B------:R-:W-:Y:S01]  /*3a40*/  @P3 LOP3.LUT R8, R21, 0xffff, RZ, 0xc0, !PT ;  /* 0x0000ffff15083812 */ /* 0x000fe200078ec0ff */
[----:B---3--:R-:W-:Y:S06]  /*3a50*/  @!P0 BRA `(.L_x_68) ;  /* 0x0000000000a48947 */ /* 0x008fec0003800000 */
[----:B------:R-:W-:Y:S01]  /*3a60*/  IMAD.HI.U32 R31, R24, R7, RZ ;  /* 0x00000007181f7227 */ /* 0x000fe200078e00ff */
[----:B------:R-:W-:Y:S02]  /*3a70*/  ISETP.NE.AND P0, PT, R6, 0x1, PT ;  /* 0x000000010600780c */ /* 0x000fe40003f05270 */
[----:B------:R-:W-:Y:S01]  /*3a80*/  ISETP.NE.AND P2, PT, R40, 0x1, PT ;  /* 0x000000012800780c */ /* 0x000fe20003f45270 */
[----:B----4-:R-:W-:Y:S01]  /*3a90*/  IMAD.HI.U32 R34, R19, R16, RZ ;  /* 0x0000001013227227 */ /* 0x010fe200078e00ff */
[----:B------:R-:W-:Y:S02]  /*3aa0*/  SHF.R.U32.HI R31, RZ, R18, R31 ;  /* 0x00000012ff1f7219 */ /* 0x000fe4000001161f */
[----:B------:R-:W-:Y:S01]  /*3ab0*/  ISETP.NE.AND P5, PT, R2, 0x1, PT ;  /* 0x000000010200780c */ /* 0x000fe20003fa5270 */
[----:B------:R-:W-:Y:S01]  /*3ac0*/  IMAD.HI.U32 R36, R13, R16, RZ ;  /* 0x000000100d247227 */ /* 0x000fe200078e00ff */
[----:B------:R-:W-:Y:S02]  /*3ad0*/  SHF.R.U32.HI R34, RZ, R17, R34 ;  /* 0x00000011ff227219 */ /* 0x000fe40000011622 */
[----:B------:R-:W-:Y:S01]  /*3ae0*/  SEL R3, R24, R31, !P0 ;  /* 0x0000001f18037207 */ /* 0x000fe20004000000 */
[C---:B------:R-:W-:Y:S01]  /*3af0*/  IMAD.HI.U32 R31, R8.reuse, R7, RZ ;  /* 0x00000007081f7227 */ /* 0x040fe200078e00ff */
[----:B------:R-:W-:Y:S02]  /*3b00*/  SEL R11, R19, R34, !P5 ;  /* 0x00000022130b7207 */ /* 0x000fe40006800000 */
[----:B------:R-:W-:Y:S01]  /*3b10*/  SHF.R.U32.HI R36, RZ, R17, R36 ;  /* 0x00000011ff247219 */ /* 0x000fe20000011624 */
[----:B------:R-:W-:Y:S01]  /*3b20*/  IMAD.HI.U32 R38, R3, R4, RZ ;  /* 0x0000000403267227 */ /* 0x000fe200078e00ff */
[----:B------:R-:W-:Y:S03]  /*3b30*/  SHF.R.U32.HI R31, RZ, R18, R31 ;  /* 0x00000012ff1f7219 */ /* 0x000fe6000001161f */
[----:B------:R-:W-:Y:S01]  /*3b40*/  IMAD.HI.U32 R34, R11, R4, RZ ;  /* 0x000000040b227227 */ /* 0x000fe200078e00ff */
[----:B------:R-:W-:Y:S02]  /*3b50*/  @P2 SHF.R.U32.HI R3, RZ, R5, R38 ;  /* 0x00000005ff032219 */ /* 0x000fe40000011626 */
[----:B------:R-:W-:Y:S02]  /*3b60*/  SEL R9, R8, R31, !P0 ;  /* 0x0000001f08097207 */ /* 0x000fe40004000000 */
[----:B------:R-:W-:Y:S01]  /*3b70*/  @P2 SHF.R.U32.HI R11, RZ, R5, R34 ;  /* 0x00000005ff0b2219 */ /* 0x000fe20000011622 */
[C---:B------:R-:W-:Y:S01]  /*3b80*/  IMAD R10, R40.reuse, R3, RZ ;  /* 0x00000003280a7224 */ /* 0x040fe200078e02ff */
[----:B------:R-:W-:Y:S01]  /*3b90*/  SEL R3, R13, R36, !P5 ;  /* 0x000000240d037207 */ /* 0x000fe20006800000 */
[C---:B------:R-:W-:Y:S03]  /*3ba0*/  IMAD.HI.U32 R14, R9.reuse, R4, RZ ;  /* 0x00000004090e7227 */ /* 0x040fe600078e00ff */
[----:B------:R-:W-:Y:S01]  /*3bb0*/  ISETP.GE.AND P0, PT, R9, R10, PT ;  /* 0x0000000a0900720c */ /* 0x000fe20003f06270 */
[C---:B------:R-:W-:Y:S01]  /*3bc0*/  IMAD R12, R40.reuse, R11, RZ ;  /* 0x0000000b280c7224 */ /* 0x040fe200078e02ff */
[-C--:B------:R-:W-:Y:S04]  /*3bd0*/  SHF.R.U32.HI R14, RZ, R5.reuse, R14 ;  /* 0x00000005ff0e7219 */ /* 0x080fe8000001160e */
[----:B------:R-:W-:Y:S02]  /*3be0*/  ISETP.GE.OR P0, PT, R3, R12, P0 ;  /* 0x0000000c0300720c */ /* 0x000fe40000706670 */
[----:B------:R-:W-:Y:S05]  /*3bf0*/  SEL R15, R9, R14, !P2 ;  /* 0x0000000e090f7207 */ /* 0x000fea0005000000 */
[----:B------:R-:W-:Y:S04]  /*3c00*/  IMAD.MOV R14, RZ, RZ, -R15 ;  /* 0x000000ffff0e7224 */ /* 0x000fe800078e0a0f */
[----:B------:R-:W-:Y:S02]  /*3c10*/  IMAD R14, R40, R14, R9 ;  /* 0x0000000e280e7224 */ /* 0x000fe400078e0209 */
[C---:B------:R-:W-:Y:S05]  /*3c20*/  @!P0 IMAD.HI.U32 R10, R3.reuse, R4, RZ ;  /* 0x00000004030a8227 */ /* 0x040fea00078e00ff */
[----:B------:R-:W-:Y:S04]  /*3c30*/  @!P0 SHF.R.U32.HI R10, RZ, R5, R10 ;  /* 0x00000005ff0a8219 */ /* 0x000fe8000001160a */
[----:B------:R-:W-:Y:S01]  /*3c40*/  @!P0 SEL R0, R3, R10, !P2 ;  /* 0x0000000a03008207 */ /* 0x000fe20005000000 */
[----:B------:R-:W-:Y:S03]  /*3c50*/  IMAD.MOV R10, RZ, RZ, -R3 ;  /* 0x000000ffff0a7224 */ /* 0x000fe600078e0a03 */
[----:B------:R-:W-:Y:S01]  /*3c60*/  @!P0 IADD3 R15, PT, PT, R15, -R0, RZ ;  /* 0x800000000f0f8210 */ /* 0x000fe20007ffe0ff */
[----:B------:R-:W-:Y:S01]  /*3c70*/  @!P0 IMAD R0, R11, R14, R0 ;  /* 0x0000000e0b008224 */ /* 0x000fe200078e0200 */
[----:B------:R-:W-:Y:S01]  /*3c80*/  IADD3 R11, PT, PT, -R9, RZ, RZ ;  /* 0x000000ff090b7210 */ /* 0x000fe20007ffe1ff */
[----:B------:R-:W-:Y:S02]  /*3c90*/  IMAD R13, R2, R10, R13 ;  /* 0x0000000a020d7224 */ /* 0x000fe400078e020d */
[----:B------:R-:W-:Y:S02]  /*3ca0*/  @!P0 IMAD R9, R15, R40, R3 ;  /* 0x000000280f098224 */ /* 0x000fe400078e0203 */
[----:B------:R-:W-:Y:S02]  /*3cb0*/  @!P0 IMAD.MOV.U32 R3, RZ, RZ, R0 ;  /* 0x000000ffff038224 */ /* 0x000fe400078e0000 */
[----:B------:R-:W-:Y:S02]  /*3cc0*/  IMAD R8, R6, R11, R8 ;  /* 0x0000000b06087224 */ /* 0x000fe400078e0208 */
[----:B------:R-:W-:Y:S02]  /*3cd0*/  IMAD R13, R3, R2, R13 ;  /* 0x00000002030d7224 */ /* 0x000fe400078e020d */
[----:B------:R-:W-:Y:S02]  /*3ce0*/  IMAD R8, R9, R6, R8 ;  /* 0x0000000609087224 */ /* 0x000fe400078e0208 */
.L_x_68:
[----:B------:R-:W-:Y:S05]  /*3cf0*/  BRA.U UP1, `(.L_x_69) ;  /* 0x0000000101107547 */ /* 0x000fea000b800000 */
[----:B------:R-:W-:Y:S04]  /*3d00*/  MOV R0, UR13 ;  /* 0x0000000d00007c02 */ /* 0x000fe80008000f00 */
[----:B------:R-:W-:Y:S04]  /*3d10*/  SHF.L.U32 R3, R0, 0x1f, RZ ;  /* 0x0000001f00037819 */ /* 0x000fe800000006ff */
[----:B------:R-:W1:Y:S02]  /*3d20*/  SYNCS.PHASECHK.TRANS64.TRYWAIT P0, [UR6+0x48], R3 ;  /* 0x00004803ff0075a7 */ /* 0x000e640008001106 */
[----:B-1----:R-:W-:Y:S05]  /*3d30*/  @!P0 BRA `(.L_x_70) ;  /* 0x0000002800208947 */ /* 0x002fea0003800000 */
.L_x_69:
[----:B------:R-:W-:Y:S05]  /*3d40*/  BRA.U !UP3, `(.L_x_71) ;  /* 0x000000010b347547 */ /* 0x000fea000b800000 */
[----:B------:R-:W-:Y:S01]  /*3d50*/  UPLOP3.LUT UP0, UPT, UPT, UPT, UP2, 0x80, 0x8 ;  /* 0x000000000008789c */ /* 0x000fe20003f0f020 */
[----:B-1----:R-:W-:Y:S02]  /*3d60*/  HFMA2 R0, -RZ, RZ, 0, 5.9604644775390625e-08 ;  /* 0x00000001ff007431 */ /* 0x002fe400000001ff */
[----:B------:R-:W-:Y:S03]  /*3d70*/  IMAD.MOV.U32 R96, RZ, RZ, 0x1 ;  /* 0x00000001ff607424 */ /* 0x000fe600078e00ff */
[----:B------:R-:W-:Y:S05]  /*3d80*/  PLOP3.LUT P0, PT, PT, PT, UP0, 0x80, 0x8 ;  /* 0x000000000008781c */ /* 0x000fea0003f0f008 */
[----:B------:R-:W1:Y:S01]  /*3d90*/  @UP0 LDCU.64 UR8, c[0x0][0x888] ;  /* 0x00011100ff0807ac */ /* 0x000e620008000a00 */
[----:B------:R-:W-:Y:S07]  /*3da0*/  @UP0 UIMAD UR7, UR36, UR4, URZ ;  /* 0x00000004240702a4 */ /* 0x000fee000f8e02ff */
[----:B------:R-:W-:Y:S01]  /*3db0*/  @!P0 PRMT R96, R0, 0x7610, R96 ;  /* 0x0000761000608816 */ /* 0x000fe20000000060 */
[----:B-1----:R-:W-:Y:S03]  /*3dc0*/  @UP0 UIMAD.WIDE UR8, UR7, 0x4, UR8 ;  /* 0x00000004070808a5 */ /* 0x002fe6000f8e0208 */
[----:B------:R-:W1:Y:S03]  /*3dd0*/  @!UP0 LDCU UR7, c[0x0][0x880] ;  /* 0x00011000ff0787ac */ /* 0x000e660008000800 */
[----:B------:R-:W-:Y:S01]  /*3de0*/  IMAD.U32 R10, RZ, RZ, UR8 ;  /* 0x00000008ff0a7e24 */ /* 0x000fe2000f8e00ff */
[----:B------:R-:W-:Y:S05]  /*3df0*/  MOV R11, UR9 ;  /* 0x00000009000b7c02 */ /* 0x000fea0008000f00 */
[----:B-----5:R3:W5:Y:S02]  /*3e00*/  @P0 LDG.E R49, desc[UR40][R10.64] ;  /* 0x000000280a310981 */ /* 0x020764000c1e1900 */
[----:B-1-3--:R-:W-:Y:S07]  /*3e10*/  @!P0 IMAD.U32 R49, RZ, RZ, UR7 ;  /* 0x00000007ff318e24 */ /* 0x00afee000f8e00ff */
.L_x_71:
[----:B-----5:R-:W-:Y:S01]  /*3e20*/  @!P4 FSETP.EQ.AND P5, PT, R49, RZ, PT ;  /* 0x000000ff3100c20b */ /* 0x020fe20003fa2000 */
[----:B------:R-:W-:Y:S01]  /*3e30*/  @!UPT UIADD3 URZ, UPT, UPT, URZ, URZ, URZ ;  /* 0x000000fffffff290 */ /* 0x000fe2000fffe0ff */
[----:B------:R-:W-:Y:S11]  /*3e40*/  @!P4 BRA `(.L_x_72) ;  /* 0x000000000014c947 */ /* 0x000ff60003800000 */
[----:B------:R-:W-:Y:S02]  /*3e50*/  LOP3.LUT P0, RZ, R96, 0xff, RZ, 0xc0, !PT ;  /* 0x000000ff60ff7812 */ /* 0x000fe4000780c0ff */
[----:B------:R-:W-:Y:S04]  /*3e60*/  PLOP3.LUT P5, PT, PT, PT, UP0, 0x80, 0x8 ;  /* 0x000000000008781c */ /* 0x000fe80003faf008 */
[----:B------:R-:W-:Y:S07]  /*3e70*/  PLOP3.LUT P5, PT, P5, PT, PT, 0x8, 0x80 ;  /* 0x000000000080781c */ /* 0x000fee0002fae170 */
[----:B------:R-:W-:Y:S11]  /*3e80*/  @P0 FSETP.EQ.AND P5, PT, R49, RZ, PT ;  /* 0x000000ff3100020b */ /* 0x000ff60003fa2000 */
[----:B------:R-:W-:Y:S02]  /*3e90*/  @!UPT UIADD3 URZ, UPT, UPT, URZ, URZ, URZ ;  /* 0x000000fffffff290 */ /* 0x000fe4000fffe0ff */
.L_x_72:
[----:B------:R-:W3:Y:S01]  /*3ea0*/  SYNCS.PHASECHK.TRANS64.TRYWAIT P4, [UR6+0x38], R26 ;  /* 0x0000381aff0075a7 */ /* 0x000ee20008081106 */
[----:B------:R-:W-:Y:S01]  /*3eb0*/  @P3 SHF.R.U32.HI R27, RZ, 0x10, R21 ;  /* 0x00000010ff1b3819 */ /* 0x000fe20000011615 */
[----:B------:R-:W-:Y:S01]  /*3ec0*/  VIADD R29, R29, 0x1 ;  /* 0x000000011d1d7836 */ /* 0x000fe20000000000 */
[----:B------:R-:W5:Y:S08]  /*3ed0*/  LDC.64 R14, c[0x0][0xb10] ;  /* 0x0002c400ff0e7b82 */ /* 0x000f700000000a00 */
[----:B------:R-:W2:Y:S08]  /*3ee0*/  LDC.64 R10, c[0x0][0xb18] ;  /* 0x0002c600ff0a7b82 */ /* 0x000eb00000000a00 */
[----:B-1----:R-:W1:Y:S08]  /*3ef0*/  @!P1 LDC R0, c[0x0][0xb20] ;  /* 0x0002c800ff009b82 */ /* 0x002e700000000800 */
[----:B------:R-:W4:Y:S01]  /*3f00*/  @!P1 LDC R3, c[0x0][0xb0c] ;  /* 0x0002c300ff039b82 */ /* 0x000f220000000800 */
[----:B-----5:R-:W-:Y:S05]  /*3f10*/  @!P1 IMAD.HI.U32 R14, R13, R14, RZ ;  /* 0x0000000e0d0e9227 */ /* 0x020fea00078e00ff */
[----:B------:R-:W-:Y:S01]  /*3f20*/  @!P1 SHF.R.U32.HI R14, RZ, R15, R14 ;  /* 0x0000000fff0e9219 */ /* 0x000fe2000001160e */
[----:B--2---:R-:W-:Y:S01]  /*3f30*/  @!P1 IMAD.HI.U32 R11, R8, R11, RZ ;  /* 0x0000000b080b9227 */ /* 0x004fe200078e00ff */
[----:B------:R-:W-:Y:S04]  /*3f40*/  @!P1 ISETP.NE.AND P0, PT, R10, 0x1, PT ;  /* 0x000000010a00980c */ /* 0x000fe80003f05270 */
[----:B-1----:R-:W-:Y:S02]  /*3f50*/  @!P1 SHF.R.U32.HI R9, RZ, R0, R11 ;  /* 0x00000000ff099219 */ /* 0x002fe4000001160b */
[----:B----4-:R-:W-:Y:S02]  /*3f60*/  @!P1 ISETP.NE.AND P2, PT, R3, 0x1, PT ;  /* 0x000000010300980c */ /* 0x010fe40003f45270 */
[----:B------:R-:W-:Y:S02]  /*3f70*/  @!P1 SEL R9, R8, R9, !P0 ;  /* 0x0000000908099207 */ /* 0x000fe40004000000 */
[----:B------:R-:W-:Y:S02]  /*3f80*/  ELECT P0, URZ, PT ;  /* 0x0000000000ff782f */ /* 0x000fe40003800000 */
[----:B------:R-:W-:Y:S05]  /*3f90*/  @!P1 SEL R14, R13, R14, !P2 ;  /* 0x0000000e0d0e9207 */ /* 0x000fea0005000000 */
[----:B------:R-:W-:Y:S02]  /*3fa0*/  @!P1 IMAD.IADD R0, R9, 0x1, -R14 ;  /* 0x0000000109009824 */ /* 0x000fe400078e0a0e */
[----:B------:R-:W-:Y:S02]  /*3fb0*/  @!P1 IMAD.IADD R9, R14, 0x1, -R9 ;  /* 0x000000010e099824 */ /* 0x000fe400078e0a09 */
[----:B------:R-:W-:Y:S02]  /*3fc0*/  @!P1 IMAD R13, R0, R3, R13 ;  /* 0x00000003000d9224 */ /* 0x000fe400078e020d */
[----:B------:R-:W-:Y:S01]  /*3fd0*/  @!P1 IMAD R8, R9, R10, R8 ;  /* 0x0000000a09089224 */ /* 0x000fe200078e0208 */
[----:B---3--:R-:W-:Y:S06]  /*3fe0*/  @!P4 BRA `(.L_x_73) ;  /* 0x00000024008cc947 */ /* 0x008fec0003800000 */
.L_x_122:
[----:B------:R-:W-:Y:S01]  /*3ff0*/  PLOP3.LUT P5, PT, P5, P0, PT, 0xf2, 0x2f ;  /* 0x00000000002f781c */ /* 0x000fe20002fa1e72 */
[----:B------:R-:W-:Y:S01]  /*4000*/  UMOV UR14, 0x0 ;  /* 0x00000000000e7882 */ /* 0x000fe20000000000 */
[----:B------:R-:W-:Y:S01]  /*4010*/  LOP3.LUT R30, R30, 0x1, RZ, 0x3c, !PT ;  /* 0x000000011e1e7812 */ /* 0x000fe200078e3cff */
[----:B------:R-:W-:Y:S01]  /*4020*/  UMOV UR15, 0x10000000 ;  /* 0x10000000000f7882 */ /* 0x000fe20000000000 */
[----:B------:R-:W-:Y:S01]  /*4030*/  UMOV UR12, UR36 ;  /* 0x00000024000c7c82 */ /* 0x000fe20008000000 */
[----:B------:R-:W-:Y:S08]  /*4040*/  @P3 R2UR UR36, R27 ;  /* 0x000000001b2432ca */ /* 0x000ff000000e0000 */
[----:B-1----:R-:W-:Y:S01]  /*4050*/  @!P5 IADD3 R3, P0, PT, R32, 0x580, RZ ;  /* 0x000005802003d810 */ /* 0x002fe20007f1e0ff */
[----:B------:R-:W-:Y:S01]  /*4060*/  @!P5 IMAD.SHL.U32 R91, R91, 0x40, RZ ;  /* 0x000000405b5bd824 */ /* 0x000fe200078e00ff */
[----:B------:R-:W-:Y:S01]  /*4070*/  VOTEU.ALL UP1, P5 ;  /* 0x0000000000ff7886 */ /* 0x000fe20002820000 */
[----:B------:R-:W-:Y:S01]  /*4080*/  @!P5 IMAD.SHL.U32 R97, R97, 0x40, RZ ;  /* 0x000000406161d824 */ /* 0x000fe200078e00ff */
[----:B------:R-:W-:Y:S01]  /*4090*/  @!P5 R2UR UR8, R3 ;  /* 0x000000000308d2ca */ /* 0x000fe200000e0000 */
[----:B------:R-:W-:Y:S01]  /*40a0*/  @!P5 IMAD.X R0, RZ, RZ, R33, P0 ;  /* 0x000000ffff00d224 */ /* 0x000fe200000e0621 */
[----:B------:R-:W-:Y:S01]  /*40b0*/  @!P5 R2UR UR10, R91 ;  /* 0x000000005b0ad2ca */ /* 0x000fe200000e0000 */
[----:B------:R-:W-:Y:S01]  /*40c0*/  @!UP1 UIADD3 UR9, UPT, UPT, UR6, 0x30, URZ ;  /* 0x0000003006099890 */ /* 0x000fe2000fffe0ff */
[----:B------:R-:W-:Y:S01]  /*40d0*/  @!P5 R2UR UR11, R97 ;  /* 0x00000000610bd2ca */ /* 0x000fe200000e0000 */
[----:B------:R-:W-:Y:S01]  /*40e0*/  IMAD.IADD R91, R8, 0x1, R79 ;  /* 0x00000001085b7824 */ /* 0x000fe200078e024f */
[----:B------:R-:W-:Y:S01]  /*40f0*/  @!P5 R2UR UR7, R0 ;  /* 0x000000000007d2ca */ /* 0x000fe200000e0000 */
[----:B------:R-:W-:Y:S01]  /*4100*/  IMAD.IADD R97, R13, 0x1, R90 ;  /* 0x000000010d617824 */ /* 0x000fe200078e025a */
[C---:B------:R-:W-:Y:S04]  /*4110*/  ISETP.NE.AND P0, PT, R29.reuse, 0x2, PT ;  /* 0x000000021d00780c */ /* 0x040fe80003f05270 */
[----:B------:R-:W-:Y:S01]  /*4120*/  SEL R3, RZ, 0x1, P0 ;  /* 0x00000001ff037807 */ /* 0x000fe20000000000 */
[----:B------:R-:W-:Y:S01]  /*4130*/  IMAD.U32 R10, RZ, RZ, UR8 ;  /* 0x00000008ff0a7e24 */ /* 0x000fe2000f8e00ff */
[----:B------:R-:W-:Y:S01]  /*4140*/  @!UP1 UIADD3 UR8, UPT, UPT, UR6, 0x200, URZ ;  /* 0x0000020006089890 */ /* 0x000fe2000fffe0ff */
[----:B------:R-:W-:Y:S01]  /*4150*/  SEL R29, R29, RZ, P0 ;  /* 0x000000ff1d1d7207 */ /* 0x000fe20000000000 */
[----:B------:R-:W-:Y:S01]  /*4160*/  VOTEU.ALL UP1, P5 ;  /* 0x0000000000ff7886 */ /* 0x000fe20002820000 */
[----:B------:R-:W-:Y:S02]  /*4170*/  LOP3.LUT R28, R28, R3, RZ, 0x3c, !PT ;  /* 0x000000031c1c7212 */ /* 0x000fe400078e3cff */
[----:B------:R-:W-:Y:S01]  /*4180*/  IMAD.U32 R11, RZ, RZ, UR7 ;  /* 0x00000007ff0b7e24 */ /* 0x000fe2000f8e00ff */
[----:B------:R-:W-:Y:S04]  /*4190*/  @!P5 R2UR UR16, R10 ;  /* 0x000000000a10d2ca */ /* 0x000fe800000e0000 */
[----:B------:R-:W-:Y:S11]  /*41a0*/  @!P5 R2UR UR17, R11 ;  /* 0x000000000b11d2ca */ /* 0x000ff600000e0000 */
[----:B------:R-:W-:Y:S02]  /*41b0*/  @!UPT UIADD3 URZ, UPT, UPT, URZ, URZ, URZ ;  /* 0x000000fffffff290 */ /* 0x000fe4000fffe0ff */
[----:B------:R3:W-:Y:S01]  /*41c0*/  @!UP1 UTMALDG.3D [UR8], [UR16], desc[UR14] ;  /* 0x00000e08100095b4 */ /* 0x0007e20008011000 */
[----:B------:R3:W-:Y:S01]  /*41d0*/  @!P5 SYNCS.ARRIVE.TRANS64.RED.A0TR RZ, [UR6+0x30], R25 ;  /* 0x00003019ffffd9a7 */ /* 0x0007e20008300406 */
[----:B------:R-:W-:Y:S01]  /*41e0*/  UPLOP3.LUT UP1, UPT, UPT, UPT, UPT, 0x80, 0x8 ;  /* 0x000000000008789c */ /* 0x000fe20003f2f070 */
[----:B------:R-:W-:Y:S01]  /*41f0*/  SYNCS.ARRIVE.TRANS64.RED.A1T0 RZ, [UR37], RZ ;  /* 0x000000ffffff79a7 */ /* 0x000fe20008100425 */
[----:B------:R-:W-:Y:S09]  /*4200*/  @P3 BRA `(.L_x_74) ;  /* 0xfffffff400b43947 */ /* 0x000ff2000383ffff */
[----:B------:R-:W-:Y:S07]  /*4210*/  MOV R0, UR6 ;  /* 0x0000000600007c02 */ /* 0x000fee0008000f00 */
.L_x_75:
[----:B-1----:R-:W-:-:S04]  /*4220*/  SHF.L.U32 R3, R30, 0x1f, RZ ;  /* 0x0000001f1e037819 */ /* 0x002fc800000006ff */
[----:B------:R1:W2:Y:S03]  /*4230*/  SYNCS.PHASECHK.TRANS64.TRYWAIT P0, [R0+URZ+0x38], R3 ;  /* 0x00003803000075a7 */ /* 0x0002a600080011ff */
[----:B--2---:R-:W-:Y:S05]  /*4240*/  @!P0 NANOSLEEP.SYNCS 0x989680 ;  /* 0x009896800000895d */ /* 0x004fea0003900000 */
[----:B------:R-:W2:Y:S02]  /*4250*/  @!P0 SYNCS.PHASECHK.TRANS64 P0, [R0+URZ+0x38], R3 ;  /* 0x00003803000085a7 */ /* 0x000ea400080010ff */
[----:B--23--:R-:W-:Y:S05]  /*4260*/  @P0 EXIT ;  /* 0x000000000000094d */ /* 0x00cfea0003800000 */
[----:B------:R-:W-:Y:S05]  /*4270*/  BRA `(.L_x_75) ;  /* 0xfffffffc00e87947 */ /* 0x000fea000383ffff */
.L_x_66:
[----:B------:R-:W-:-:S06]  /*4280*/  UISETP.GE.AND UP1, UPT, UR8, 0x4, UPT ;  /* 0x000000040800788c */ /* 0x000fcc000bf26270 */
[----:B------:R-:W-:-:S13]  /*4290*/  PLOP3.LUT P0, PT, PT, PT, UP1, 0x80, 0x8 ;  /* 0x000000000008781c */ /* 0x000fda0003f0f018 */
[----:B------:R-:W-:Y:S05]  /*42a0*/  @!P0 EXIT ;  /* 0x000000000000894d */ /* 0x000fea0003800000 */
[----:B------:R-:W-:Y:S01]  /*42b0*/  BAR.SYNC.DEFER_BLOCKING 0x6, 0xa0 ;  /* 0x0182800000007b1d */ /* 0x000fe20000010000 */
[C---:B------:R-:W-:Y:S02]  /*42c0*/  IMAD.SHL.U32 R5, R101.reuse, 0x40, RZ ;  /* 0x0000004065057824 */ /* 0x040fe400078e00ff */
[----:B------:R-:W-:Y:S02]  /*42d0*/  HFMA2 R111, -RZ, RZ, 0, 0 ;  /* 0x00000000ff6f7431 */ /* 0x000fe400000001ff */
[C---:B------:R-:W-:Y:S01]  /*42e0*/  IMAD.SHL.U32 R0, R101.reuse, 0x20, RZ ;  /* 0x0000002065007824 */ /* 0x040fe200078e00ff */
[----:B------:R-:W-:Y:S01]  /*42f0*/  CS2R R106, SRZ ;  /* 0x00000000006a7805 */ /* 0x000fe2000001ff00 */
[----:B------:R-:W-:Y:S01]  /*4300*/  IMAD.SHL.U32 R2, R101, 0x2, RZ ;  /* 0x0000000265027824 */ /* 0x000fe200078e00ff */
[----:B------:R-:W-:Y:S01]  /*4310*/  UMOV UR43, 0x400 ;  /* 0x00000400002b7882 */ /* 0x000fe20000000000 */
[----:B------:R-:W1:Y:S01]  /*4320*/  LDC R99, c[0x0][0x370] ;  /* 0x0000dc00ff637b82 */ /* 0x000e620000000800 */
[----:B------:R-:W-:Y:S01]  /*4330*/  ULEA UR43, UR37, UR43, 0x18 ;  /* 0x0000002b252b7291 */ /* 0x000fe2000f8ec0ff */
[----:B------:R-:W-:Y:S01]  /*4340*/  LOP3.LUT R7, R5, 0x180, RZ, 0xc0, !PT ;  /* 0x0000018005077812 */ /* 0x000fe200078ec0ff */
[C---:B------:R-:W-:Y:S01]  /*4350*/  IMAD.SHL.U32 R103, R101.reuse, 0x8, RZ ;  /* 0x0000000865677824 */ /* 0x040fe200078e00ff */
[----:B------:R-:W-:Y:S01]  /*4360*/  LOP3.LUT R0, R0, 0xc00, RZ, 0xc0, !PT ;  /* 0x00000c0000007812 */ /* 0x000fe200078ec0ff */
[----:B------:R-:W-:Y:S01]  /*4370*/  IMAD.U32 R46, R101, 0x10000, RZ ;  /* 0x00010000652e7824 */ /* 0x000fe200078e00ff */
[----:B------:R-:W-:Y:S01]  /*4380*/  LOP3.LUT R2, R7, 0x20, R2, 0xf8, !PT ;  /* 0x0000002007027812 */ /* 0x000fe200078ef802 */
[----:B------:R-:W-:Y:S01]  /*4390*/  UIADD3 UR4, UPT, UPT, UR43, 0x1200, URZ ;  /* 0x000012002b047890 */ /* 0x000fe2000fffe0ff */
[----:B------:R-:W2:Y:S01]  /*43a0*/  LDC R42, c[0x0][0xb0c] ;  /* 0x0002c300ff2a7b82 */ /* 0x000ea20000000800 */
[----:B------:R-:W-:Y:S01]  /*43b0*/  LOP3.LUT R0, R0, 0x40, R5, 0xf8, !PT ;  /* 0x0000004000007812 */ /* 0x000fe200078ef805 */
[----:B------:R-:W-:Y:S01]  /*43c0*/  IMAD.MOV.U32 R44, RZ, RZ, RZ ;  /* 0x000000ffff2c7224 */ /* 0x000fe200078e00ff */
[----:B------:R-:W-:Y:S01]  /*43d0*/  LOP3.LUT R103, R2, 0x30, R103, 0x78, !PT ;  /* 0x0000003002677812 */ /* 0x000fe200078e7867 */
[----:B------:R-:W-:Y:S01]  /*43e0*/  IMAD.MOV.U32 R108, RZ, RZ, RZ ;  /* 0x000000ffff6c7224 */ /* 0x000fe200078e00ff */
[----:B------:R-:W-:Y:S01]  /*43f0*/  LOP3.LUT R0, R0, 0x200, R5, 0xf8, !PT ;  /* 0x0000020000007812 */ /* 0x000fe200078ef805 */
[----:B------:R-:W-:Y:S01]  /*4400*/  IMAD.SHL.U32 R5, R101, 0x10, RZ ;  /* 0x0000001065057824 */ /* 0x000fe200078e00ff */
[----:B------:R-:W-:Y:S01]  /*4410*/  LOP3.LUT R46, R46, 0x600000, RZ, 0xc0, !PT ;  /* 0x006000002e2e7812 */ /* 0x000fe200078ec0ff */
[----:B------:R-:W4:Y:S01]  /*4420*/  LDC R98, c[0x0][0xb20] ;  /* 0x0002c800ff627b82 */ /* 0x000f220000000800 */
[----:B------:R-:W3:Y:S01]  /*4430*/  LDS R3, [UR43+0x100] ;  /* 0x0001002bff037984 */ /* 0x000ee20008000800 */
[----:B------:R-:W-:Y:S01]  /*4440*/  LOP3.LUT R103, R0, R103, RZ, 0xfc, !PT ;  /* 0x0000006700677212 */ /* 0x000fe200078efcff */
[----:B------:R-:W-:Y:S01]  /*4450*/  IMAD.U32 R109, RZ, RZ, UR4 ;  /* 0x00000004ff6d7e24 */ /* 0x000fe2000f8e00ff */
[----:B------:R-:W-:Y:S01]  /*4460*/  LOP3.LUT R5, R5, 0x20, RZ, 0xc0, !PT ;  /* 0x0000002005057812 */ /* 0x000fe200078ec0ff */
[----:B------:R-:W1:Y:S01]  /*4470*/  LDCU.64 UR46, c[0x0][0x348] ;  /* 0x00006900ff2e77ac */ /* 0x000e620008000a00 */
[----:B------:R-:W-:-:S02]  /*4480*/  IADD3 R102, PT, PT, R103, UR43, RZ ;  /* 0x0000002b67667c10 */ /* 0x000fc4000fffe0ff */
[----:B------:R-:W1:Y:S01]  /*4490*/  LDC R41, c[0x0][0xb30] ;  /* 0x0002cc00ff297b82 */ /* 0x000e620000000800 */
[----:B------:R-:W1:Y:S01]  /*44a0*/  LDCU.64 UR38, c[0x0][0x888] ;  /* 0x00011100ff2677ac */ /* 0x000e620008000a00 */
[----:B------:R-:W-:Y:S01]  /*44b0*/  IADD3 R102, PT, PT, -R5, 0x200, R102 ;  /* 0x0000020005667810 */ /* 0x000fe20007ffe166 */
[----:B------:R-:W-:-:S05]  /*44c0*/  UIADD3 UR42, UPT, UPT, UR43, 0x200, URZ ;  /* 0x000002002b2a7890 */ /* 0x000fca000fffe0ff */
[----:B------:R-:W1:Y:S08]  /*44d0*/  LDC.64 R88, c[0x0][0xb10] ;  /* 0x0002c400ff587b82 */ /* 0x000e700000000a00 */
[----:B------:R-:W1:Y:S08]  /*44e0*/  LDC.64 R38, c[0x0][0xb18] ;  /* 0x0002c600ff267b82 */ /* 0x000e700000000a00 */
[----:B------:R-:W1:Y:S08]  /*44f0*/  LDC.64 R84, c[0x0][0x888] ;  /* 0x00022200ff547b82 */ /* 0x000e700000000a00 */
[----:B------:R-:W1:Y:S01]  /*4500*/  LDC.64 R36, c[0x0][0xb28] ;  /* 0x0002ca00ff247b82 */ /* 0x000e620000000a00 */
[----:B---3--:R-:W-:-:S07]  /*4510*/  IMAD.IADD R46, R3, 0x1, R46 ;  /* 0x00000001032e7824 */ /* 0x008fce00078e022e */
[----:B------:R-:W3:Y:S08]  /*4520*/  LDC.64 R86, c[0x0][0x890] ;  /* 0x00022400ff567b82 */ /* 0x000ef00000000a00 */
[----:B------:R-:W1:Y:S08]  /*4530*/  LDC.64 R82, c[0x0][0x8b0] ;  /* 0x00022c00ff527b82 */ /* 0x000e700000000a00 */
[----:B------:R-:W1:Y:S08]  /*4540*/  LDC.64 R80, c[0x0][0x8a8] ;  /* 0x00022a00ff507b82 */ /* 0x000e700000000a00 */
[----:B--2-4-:R-:W1:Y:S02]  /*4550*/  LDC R100, c[0x0][0x374] ;  /* 0x0000dd00ff647b82 */ /* 0x014e640000000800 */
.L_x_93:
[----:B------:R-:W-:Y:S02]  /*4560*/  LEA R0, R111, UR43, 0x3 ;  /* 0x0000002b6f007c11 */ /* 0x000fe4000f8e18ff */
[----:B------:R-:W-:Y:S02]  /*4570*/  SHF.L.U32 R3, R107, 0x1f, RZ ;  /* 0x0000001f6b037819 */ /* 0x000fe400000006ff */
[----:B------:R-:W-:Y:S02]  /*4580*/  LEA R16, R111, UR43, 0x4 ;  /* 0x0000002b6f107c11 */ /* 0x000fe4000f8e20ff */
[----:B--2---:R-:W2:Y:S02]  /*4590*/  SYNCS.PHASECHK.TRANS64.TRYWAIT P0, [R0+URZ+0x50], R3 ;  /* 0x00005003000075a7 */ /* 0x004ea400080011ff */
[----:B-12---:R-:W-:Y:S05]  /*45a0*/  @!P0 BRA `(.L_x_76) ;  /* 0x0000002000348947 */ /* 0x006fea0003800000 */
.L_x_123:
[----:B------:R-:W4:Y:S01]  /*45b0*/  LDC.64 R12, c[0x0][0xb10] ;  /* 0x0002c400ff0c7b82 */ /* 0x000f220000000a00 */
[----:B------:R-:W3:Y:S01]  /*45c0*/  LDS.128 R16, [R16+0xe0] ;  /* 0x0000e00010107984 */ /* 0x000ee20000000c00 */
[----:B-1----:R-:W-:Y:S01]  /*45d0*/  ISETP.NE.AND P1, PT, R41, 0x1, PT ;  /* 0x000000012900780c */ /* 0x002fe20003f25270 */
[----:B--2---:R-:W-:Y:S01]  /*45e0*/  VIADD R0, R0, 0x60 ;  /* 0x0000006000007836 */ /* 0x004fe20000000000 */
[----:B------:R-:W-:Y:S04]  /*45f0*/  ISETP.GE.AND P0, PT, R40, 0x1, PT ;  /* 0x000000012800780c */ /* 0x000fe80003f06270 */
[----:B------:R-:W1:Y:S01]  /*4600*/  LDC.64 R10, c[0x0][0xb18] ;  /* 0x0002c600ff0a7b82 */ /* 0x000e620000000a00 */
[----:B------:R-:W-:Y:S01]  /*4610*/  PRMT R0, RZ, 0x654, R0 ;  /* 0x00000654ff007816 */ /* 0x000fe20000000000 */
[----:B------:R-:W-:Y:S01]  /*4620*/  @!PT LDS RZ, [RZ] ;  /* 0x00000000fffff984 */ /* 0x000fe20000000800 */
[----:B------:R-:W-:Y:S01]  /*4630*/  @!PT LDS RZ, [RZ] ;  /* 0x00000000fffff984 */ /* 0x000fe20000000800 */
[----:B------:R-:W-:Y:S01]  /*4640*/  @!PT LDS RZ, [RZ] ;  /* 0x00000000fffff984 */ /* 0x000fe20000000800 */
[----:B------:R-:W-:Y:S01]  /*4650*/  @!PT LDS RZ, [RZ] ;  /* 0x00000000fffff984 */ /* 0x000fe20000000800 */
[----:B------:R2:W-:Y:S06]  /*4660*/  MEMBAR.ALL.CTA ;  /* 0x0000000000007992 */ /* 0x0005ec0000008000 */
[----:B--2---:R-:W2:Y:S01]  /*4670*/  FENCE.VIEW.ASYNC.S ;  /* 0x00000000000073c6 */ /* 0x004ea20000000000 */
[----:B------:R-:W1:Y:S08]  /*4680*/  @!P1 LDC R14, c[0x0][0xb20] ;  /* 0x0002c800ff0e9b82 */ /* 0x000e700000000800 */
[----:B------:R-:W1:Y:S01]  /*4690*/  @!P1 LDC R9, c[0x0][0xb0c] ;  /* 0x0002c300ff099b82 */ /* 0x000e620000000800 */
[----:B--2---:R2:W-:Y:S01]  /*46a0*/  SYNCS.ARRIVE.TRANS64.RED.A1T0 RZ, [R0+URZ], RZ ;  /* 0x000000ff00ff79a7 */ /* 0x0045e200081004ff */
[----:B---3--:R-:W-:Y:S04]  /*46b0*/  LOP3.LUT P4, RZ, R18, 0x1, RZ, 0xc0, !PT ;  /* 0x0000000112ff7812 */ /* 0x008fe8000788c0ff */
[----:B------:R-:W-:Y:S09]  /*46c0*/  P2R R110, PR, RZ, 0x10 ;  /* 0x00000010ff6e7803 */ /* 0x000ff20000000000 */
[----:B------:R-:W-:Y:S02]  /*46d0*/  @P4 MOV R45, R16 ;  /* 0x00000010002d4202 */ /* 0x000fe40000000f00 */
[----:B------:R-:W-:Y:S01]  /*46e0*/  @P4 LOP3.LUT R43, R17, 0xffff, RZ, 0xc0, !PT ;  /* 0x0000ffff112b4812 */ /* 0x000fe200078ec0ff */
[----:B--2-4-:R-:W-:Y:S06]  /*46f0*/  @!P0 BRA `(.L_x_77) ;  /* 0x0000000000a48947 */ /* 0x014fec0003800000 */
[----:B------:R-:W-:Y:S01]  /*4700*/  IMAD.HI.U32 R21, R100, R39, RZ ;  /* 0x0000002764157227 */ /* 0x000fe200078e00ff */
[----:B------:R-:W-:Y:S02]  /*4710*/  ISETP.NE.AND P0, PT, R38, 0x1, PT ;  /* 0x000000012600780c */ /* 0x000fe40003f05270 */
[----:B------:R-:W-:Y:S01]  /*4720*/  ISETP.NE.AND P2, PT, R40, 0x1, PT ;  /* 0x000000012800780c */ /* 0x000fe20003f45270 */
[----:B------:R-:W-:Y:S01]  /*4730*/  IMAD.HI.U32 R20, R99, R88, RZ ;  /* 0x0000005863147227 */ /* 0x000fe200078e00ff */
[----:B------:R-:W-:Y:S02]  /*4740*/  SHF.R.U32.HI R21, RZ, R98, R21 ;  /* 0x00000062ff157219 */ /* 0x000fe40000011615 */
[----:B------:R-:W-:Y:S01]  /*4750*/  ISETP.NE.AND P3, PT, R42, 0x1, PT ;  /* 0x000000012a00780c */ /* 0x000fe20003f65270 */
[----:B------:R-:W-:Y:S01]  /*4760*/  IMAD.HI.U32 R24, R45, R88, RZ ;  /* 0x000000582d187227 */ /* 0x000fe200078e00ff */
[----:B------:R-:W-:Y:S02]  /*4770*/  SHF.R.U32.HI R20, RZ, R89, R20 ;  /* 0x00000059ff147219 */ /* 0x000fe40000011614 */
[----:B------:R-:W-:Y:S01]  /*4780*/  SEL R3, R100, R21, !P0 ;  /* 0x0000001564037207 */ /* 0x000fe20004000000 */
[----:B------:R-:W-:Y:S01]  /*4790*/  IMAD.HI.U32 R21, R43, R39, RZ ;  /* 0x000000272b157227 */ /* 0x000fe200078e00ff */
[----:B------:R-:W-:Y:S02]  /*47a0*/  SEL R7, R99, R20, !P3 ;  /* 0x0000001463077207 */ /* 0x000fe40005800000 */
[----:B------:R-:W-:Y:S01]  /*47b0*/  SHF.R.U32.HI R24, RZ, R89, R24 ;  /* 0x00000059ff187219 */ /* 0x000fe20000011618 */
[-C--:B------:R-:W-:Y:S04]  /*47c0*/  IMAD.HI.U32 R20, R3, R36.reuse, RZ ;  /* 0x0000002403147227 */ /* 0x080fe800078e00ff */
[----:B------:R-:W-:Y:S01]  /*47d0*/  IMAD.HI.U32 R22, R7, R36, RZ ;  /* 0x0000002407167227 */ /* 0x000fe200078e00ff */
[-C--:B------:R-:W-:Y:S02]  /*47e0*/  @P2 SHF.R.U32.HI R3, RZ, R37.reuse, R20 ;  /* 0x00000025ff032219 */ /* 0x080fe40000011614 */
[----:B------:R-:W-:Y:S02]  /*47f0*/  SHF.R.U32.HI R20, RZ, R98, R21 ;  /* 0x00000062ff147219 */ /* 0x000fe40000011615 */
[----:B------:R-:W-:Y:S01]  /*4800*/  @P2 SHF.R.U32.HI R7, RZ, R37, R22 ;  /* 0x00000025ff072219 */ /* 0x000fe20000011616 */
[C---:B------:R-:W-:Y:S01]  /*4810*/  IMAD R2, R40.reuse, R3, RZ ;  /* 0x0000000328027224 */ /* 0x040fe200078e02ff */
[----:B------:R-:W-:Y:S02]  /*4820*/  SEL R5, R43, R20, !P0 ;  /* 0x000000142b057207 */ /* 0x000fe40004000000 */
[----:B------:R-:W-:Y:S01]  /*4830*/  SEL R3, R45, R24, !P3 ;  /* 0x000000182d037207 */ /* 0x000fe20005800000 */
[----:B------:R-:W-:Y:S01]  /*4840*/  IMAD R4, R40, R7, RZ ;  /* 0x0000000728047224 */ /* 0x000fe200078e02ff */
[C---:B------:R-:W-:Y:S01]  /*4850*/  ISETP.GE.AND P0, PT, R5.reuse, R2, PT ;  /* 0x000000020500720c */ /* 0x040fe20003f06270 */
[----:B------:R-:W-:Y:S03]  /*4860*/  IMAD.HI.U32 R6, R5, R36, RZ ;  /* 0x0000002405067227 */ /* 0x000fe600078e00ff */
[----:B------:R-:W-:Y:S01]  /*4870*/  ISETP.GE.OR P0, PT, R3, R4, P0 ;  /* 0x000000040300720c */ /* 0x000fe20000706670 */
[----:B------:R-:W-:Y:S01]  /*4880*/  IMAD.MOV R4, RZ, RZ, -R3 ;  /* 0x000000ffff047224 */ /* 0x000fe200078e0a03 */
[-C--:B------:R-:W-:Y:S03]  /*4890*/  SHF.R.U32.HI R6, RZ, R37.reuse, R6 ;  /* 0x00000025ff067219 */ /* 0x080fe60000011606 */
[----:B------:R-:W-:Y:S01]  /*48a0*/  IMAD R45, R42, R4, R45 ;  /* 0x000000042a2d7224 */ /* 0x000fe200078e022d */
[----:B------:R-:W-:Y:S05]  /*48b0*/  SEL R15, R5, R6, !P2 ;  /* 0x00000006050f7207 */ /* 0x000fea0005000000 */
[----:B------:R-:W-:Y:S02]  /*48c0*/  IMAD.MOV R6, RZ, RZ, -R15 ;  /* 0x000000ffff067224 */ /* 0x000fe400078e0a0f */
[C---:B------:R-:W-:Y:S04]  /*48d0*/  @!P0 IMAD.HI.U32 R2, R3.reuse, R36, RZ ;  /* 0x0000002403028227 */ /* 0x040fe800078e00ff */
[----:B------:R-:W-:Y:S01]  /*48e0*/  IMAD R6, R40, R6, R5 ;  /* 0x0000000628067224 */ /* 0x000fe200078e0205 */
[----:B------:R-:W-:Y:S04]  /*48f0*/  @!P0 SHF.R.U32.HI R2, RZ, R37, R2 ;  /* 0x00000025ff028219 */ /* 0x000fe80000011602 */
[----:B------:R-:W-:Y:S02]  /*4900*/  @!P0 SEL R0, R3, R2, !P2 ;  /* 0x0000000203008207 */ /* 0x000fe40005000000 */
[----:B------:R-:W-:Y:S02]  /*4910*/  IADD3 R2, PT, PT, -R5, RZ, RZ ;  /* 0x000000ff05027210 */ /* 0x000fe40007ffe1ff */
[----:B------:R-:W-:Y:S01]  /*4920*/  @!P0 IADD3 R8, PT, PT, R15, -R0, RZ ;  /* 0x800000000f088210 */ /* 0x000fe20007ffe0ff */
[----:B------:R-:W-:Y:S02]  /*4930*/  @!P0 IMAD R0, R7, R6, R0 ;  /* 0x0000000607008224 */ /* 0x000fe400078e0200 */
[----:B------:R-:W-:Y:S02]  /*4940*/  IMAD R43, R38, R2, R43 ;  /* 0x00000002262b7224 */ /* 0x000fe400078e022b */
[----:B------:R-:W-:Y:S02]  /*4950*/  @!P0 IMAD R5, R8, R40, R3 ;  /* 0x0000002808058224 */ /* 0x000fe400078e0203 */
[----:B------:R-:W-:Y:S04]  /*4960*/  @!P0 IMAD.MOV.U32 R3, RZ, RZ, R0 ;  /* 0x000000ffff038224 */ /* 0x000fe800078e0000 */
[----:B------:R-:W-:Y:S02]  /*4970*/  IMAD R45, R3, R42, R45 ;  /* 0x0000002a032d7224 */ /* 0x000fe400078e022d */
[----:B------:R-:W-:Y:S07]  /*4980*/  IMAD R43, R5, R38, R43 ;  /* 0x00000026052b7224 */ /* 0x000fee00078e022b */
.L_x_77:
[----:B------:R-:W-:Y:S01]  /*4990*/  @!P1 IMAD.HI.U32 R0, R45, R12, RZ ;  /* 0x0000000c2d009227 */ /* 0x000fe200078e00ff */
[----:B-1----:R-:W-:Y:S01]  /*49a0*/  @!P1 ISETP.NE.AND P0, PT, R10, 0x1, PT ;  /* 0x000000010a00980c */ /* 0x002fe20003f05270 */
[----:B------:R-:W-:Y:S01]  /*49b0*/  ULOP3.LUT UP0, URZ, UR42, 0x1b0, URZ, 0xc0, !UPT ;  /* 0x000001b02aff7892 */ /* 0x000fe2000f80c0ff */
[----:B------:R-:W-:Y:S01]  /*49c0*/  @!P1 ISETP.NE.AND P2, PT, R9, 0x1, PT ;  /* 0x000000010900980c */ /* 0x000fe20003f45270 */
[----:B------:R-:W-:Y:S01]  /*49d0*/  @!P1 IMAD.HI.U32 R3, R43, R11, RZ ;  /* 0x0000000b2b039227 */ /* 0x000fe200078e00ff */
[----:B------:R-:W-:Y:S02]  /*49e0*/  @!P1 SHF.R.U32.HI R0, RZ, R13, R0 ;  /* 0x0000000dff009219 */ /* 0x000fe40000011600 */
[----:B------:R-:W-:Y:S01]  /*49f0*/  @P4 SHF.R.U32.HI R105, RZ, 0x10, R17 ;  /* 0x00000010ff694819 */ /* 0x000fe20000011611 */
[----:B------:R-:W-:Y:S01]  /*4a00*/  VIADD R111, R111, 0x1 ;  /* 0x000000016f6f7836 */ /* 0x000fe20000000000 */
[----:B------:R-:W-:Y:S02]  /*4a10*/  @!P1 SHF.R.U32.HI R2, RZ, R14, R3 ;  /* 0x0000000eff029219 */ /* 0x000fe40000011603 */
[----:B------:R-:W-:Y:S02]  /*4a20*/  @!P1 SEL R3, R45, R0, !P2 ;  /* 0x000000002d039207 */ /* 0x000fe40005000000 */
[----:B------:R-:W-:Y:S05]  /*4a30*/  @!P1 SEL R2, R43, R2, !P0 ;  /* 0x000000022b029207 */ /* 0x000fea0004000000 */
[----:B------:R-:W-:Y:S02]  /*4a40*/  @!P1 IMAD.IADD R0, R2, 0x1, -R3 ;  /* 0x0000000102009824 */ /* 0x000fe400078e0a03 */
[----:B------:R-:W-:Y:S02]  /*4a50*/  @!P1 IMAD.IADD R2, R3, 0x1, -R2 ;  /* 0x0000000103029824 */ /* 0x000fe400078e0a02 */
[----:B------:R-:W-:Y:S02]  /*4a60*/  @!P1 IMAD R45, R0, R9, R45 ;  /* 0x00000009002d9224 */ /* 0x000fe400078e022d */
[----:B------:R-:W-:Y:S01]  /*4a70*/  @!P1 IMAD R43, R2, R10, R43 ;  /* 0x0000000a022b9224 */ /* 0x000fe200078e022b */
[----:B------:R-:W-:Y:S06]  /*4a80*/  BRA.U !UP0, `(.L_x_78) ;  /* 0x0000000108407547 */ /* 0x000fec000b800000 */
[----:B------:R-:W1:Y:S01]  /*4a90*/  LDCU.64 UR8, c[0x4][0x80] ;  /* 0x01001000ff0877ac */ /* 0x000e620008000a00 */
[----:B------:R-:W-:Y:S01]  /*4aa0*/  MOV R3, 0x0 ;  /* 0x0000000000037802 */ /* 0x000fe20000000f00 */
[----:B------:R-:W-:Y:S02]  /*4ab0*/  HFMA2 R12, -RZ, RZ, 0, 5.9604644775390625e-08 ;  /* 0x00000001ff0c7431 */ /* 0x000fe400000001ff */
[----:B------:R-:W-:Y:S02]  /*4ac0*/  IMAD.MOV.U32 R8, RZ, RZ, 0x70 ;  /* 0x00000070ff087424 */ /* 0x000fe400078e00ff */
[----:B------:R-:W-:Y:S01]  /*4ad0*/  IMAD.MOV.U32 R13, RZ, RZ, RZ ;  /* 0x000000ffff0d7224 */ /* 0x000fe200078e00ff */
[----:B------:R-:W2:Y:S01]  /*4ae0*/  LDCU.64 UR6, c[0x4][0x88] ;  /* 0x01001100ff0677ac */ /* 0x000ea20008000a00 */
[----:B------:R-:W3:Y:S01]  /*4af0*/  LDC.64 R2, c[0x4][R3] ;  /* 0x0100000003027b82 */ /* 0x000ee20000000a00 */
[----:B------:R-:W4:Y:S01]  /*4b00*/  LDCU.64 UR4, c[0x4][0x8] ;  /* 0x01000100ff0477ac */ /* 0x000f220008000a00 */
[----:B-1----:R-:W-:Y:S01]  /*4b10*/  MOV R5, UR9 ;  /* 0x0000000900057c02 */ /* 0x002fe20008000f00 */
[----:B------:R-:W-:Y:S01]  /*4b20*/  IMAD.U32 R4, RZ, RZ, UR8 ;  /* 0x00000008ff047e24 */ /* 0x000fe2000f8e00ff */
[----:B--2---:R-:W-:Y:S01]  /*4b30*/  MOV R7, UR7 ;  /* 0x0000000700077c02 */ /* 0x004fe20008000f00 */
[----:B------:R-:W-:Y:S01]  /*4b40*/  IMAD.U32 R6, RZ, RZ, UR6 ;  /* 0x00000006ff067e24 */ /* 0x000fe2000f8e00ff */
[----:B----4-:R-:W-:Y:S01]  /*4b50*/  MOV R11, UR5 ;  /* 0x00000005000b7c02 */ /* 0x010fe20008000f00 */
[----:B------:R-:W-:Y:S02]  /*4b60*/  IMAD.U32 R10, RZ, RZ, UR4 ;  /* 0x00000004ff0a7e24 */ /* 0x000fe4000f8e00ff */
[----:B------:R-:W-:Y:S07]  /*4b70*/  LEPC R20, `(.L_x_78) ;  /* 0x000000001014794e */ /* 0x000fee0000000000 */
[----:B---3-5:R-:W-:Y:S05]  /*4b80*/  CALL.ABS.NOINC R2 ;  /* 0x0000000002007343 */ /* 0x028fea0003c00000 */
.L_x_78:
[----:B------:R-:W-:Y:S01]  /*4b90*/  LOP3.LUT P0, RZ, R109, 0x1b0, RZ, 0xc0, !PT ;  /* 0x000001b06dff7812 */ /* 0x000fe2000780c0ff */
[----:B------:R-:W-:Y:S11]  /*4ba0*/  BSSY.RECONVERGENT B6, `(.L_x_79) ;  /* 0x0000013000067945 */ /* 0x000ff60003800200 */
[----:B------:R-:W-:Y:S01]  /*4bb0*/  @!UPT UIADD3 URZ, UPT, UPT, URZ, URZ, URZ ;  /* 0x000000fffffff290 */ /* 0x000fe2000fffe0ff */
[----:B------:R-:W-:Y:S05]  /*4bc0*/  @!P0 BRA `(.L_x_80) ;  /* 0x0000000000408947 */ /* 0x000fea0003800000 */
        /* <DEDUP_REMOVED lines=16> */
.L_x_80:
[----:B------:R-:W-:Y:S05]  /*4cd0*/  BSYNC.RECONVERGENT B6 ;  /* 0x0000000000067941 */ /* 0x000fea0003800200 */
.L_x_79:
[----:B------:R-:W-:Y:S01]  /*4ce0*/  ISETP.NE.U32.AND P3, PT, R86, RZ, PT ;  /* 0x000000ff5600720c */ /* 0x000fe20003f65070 */
[----:B------:R-:W-:Y:S01]  /*4cf0*/  UISETP.NE.AND UP1, UPT, UR44, URZ, UPT ;  /* 0x000000ff2c00728c */ /* 0x000fe2000bf25270 */
[----:B------:R-:W-:Y:S02]  /*4d00*/  ISETP.NE.U32.AND P4, PT, R82, RZ, PT ;  /* 0x000000ff5200720c */ /* 0x000fe40003f85070 */
[----:B------:R-:W-:Y:S02]  /*4d10*/  ISETP.NE.AND.EX P3, PT, R87, RZ, PT, P3 ;  /* 0x000000ff5700720c */ /* 0x000fe40003f65330 */
[----:B------:R-:W-:Y:S02]  /*4d20*/  PLOP3.LUT P1, PT, PT, PT, PT, 0x8, 0x80 ;  /* 0x000000000080781c */ /* 0x000fe40003f2e170 */
[----:B------:R-:W-:Y:S02]  /*4d30*/  PLOP3.LUT P0, PT, PT, PT, UP1, 0x80, 0x8 ;  /* 0x000000000008781c */ /* 0x000fe40003f0f018 */
[----:B------:R-:W-:Y:S02]  /*4d40*/  ISETP.NE.AND.EX P4, PT, R83, RZ, PT, P4 ;  /* 0x000000ff5300720c */ /* 0x000fe40003f85340 */
[----:B------:R-:W1:Y:S09]  /*4d50*/  @UP1 LDCU.64 UR4, c[0x0][0x888] ;  /* 0x00011100ff0417ac */ /* 0x000e720008000a00 */
[----:B------:R-:W-:Y:S01]  /*4d60*/  @P0 PLOP3.LUT P1, PT, P3, PT, PT, 0x80, 0x8 ;  /* 0x000000000008081c */ /* 0x000fe20001f2f070 */
[----:B-1----:R-:W-:Y:S04]  /*4d70*/  @UP1 UISETP.NE.U32.AND UP0, UPT, UR4, URZ, UPT ;  /* 0x000000ff0400128c */ /* 0x002fe8000bf05070 */
[----:B------:R-:W-:Y:S04]  /*4d80*/  @UP1 UISETP.NE.AND.EX UP0, UPT, UR5, URZ, UPT, UP0 ;  /* 0x000000ff0500128c */ /* 0x000fe8000bf05300 */
[----:B------:R-:W-:Y:S01]  /*4d90*/  @UP1 USEL UR4, URZ, 0xffffffff, UP0 ;  /* 0xffffffffff041887 */ /* 0x000fe20008000000 */
[----:B------:R-:W-:Y:S11]  /*4da0*/  @!P3 BRA `(.L_x_81) ;  /* 0x00000000002cb947 */ /* 0x000ff60003800000 */
[----:B------:R-:W-:Y:S01]  /*4db0*/  ISETP.NE.U32.AND P2, PT, R84, RZ, PT ;  /* 0x000000ff5400720c */ /* 0x000fe20003f45070 */
[----:B------:R-:W-:Y:S03]  /*4dc0*/  IMAD.MOV.U32 R96, RZ, RZ, 0x1 ;  /* 0x00000001ff607424 */ /* 0x000fe600078e00ff */
[----:B------:R-:W-:Y:S11]  /*4dd0*/  ISETP.NE.AND.EX P2, PT, R85, RZ, PT, P2 ;  /* 0x000000ff5500720c */ /* 0x000ff60003f45320 */
[----:B------:R-:W-:Y:S02]  /*4de0*/  @!UPT UIADD3 URZ, UPT, UPT, URZ, URZ, URZ ;  /* 0x000000fffffff290 */ /* 0x000fe4000fffe0ff */
[----:B------:R-:W1:Y:S01]  /*4df0*/  @P2 LDC.64 R2, c[0x0][0x888] ;  /* 0x00022200ff022b82 */ /* 0x000e620000000a00 */
[----:B------:R-:W-:Y:S04]  /*4e00*/  @P2 IMAD R0, R86, UR36, RZ ;  /* 0x0000002456002c24 */ /* 0x000fe8000f8e02ff */
[----:B-1----:R-:W-:Y:S04]  /*4e10*/  @P2 IMAD.WIDE R2, R0, 0x4, R2 ;  /* 0x0000000400022825 */ /* 0x002fe800078e0202 */
[----:B------:R-:W-:Y:S01]  /*4e20*/  HFMA2 R0, -RZ, RZ, 0, 5.9604644775390625e-08 ;  /* 0x00000001ff007431 */ /* 0x000fe200000001ff */
[----:B-----5:R1:W5:Y:S04]  /*4e30*/  @P2 LDG.E R49, desc[UR40][R2.64] ;  /* 0x0000002802312981 */ /* 0x020368000c1e1900 */
[----:B------:R-:W-:Y:S01]  /*4e40*/  @!P2 PRMT R96, R0, 0x7610, R96 ;  /* 0x000076100060a816 */ /* 0x000fe20000000060 */
[----:B-1----:R-:W2:Y:S06]  /*4e50*/  @!P2 LDC R49, c[0x0][0x880] ;  /* 0x00022000ff31ab82 */ /* 0x002eac0000000800 */
.L_x_81:
[----:B------:R-:W-:Y:S05]  /*4e60*/  @!P4 BRA `(.L_x_82) ;  /* 0x000000000020c947 */ /* 0x000fea0003800000 */
[----:B------:R-:W-:Y:S04]  /*4e70*/  ISETP.NE.U32.AND P2, PT, R80, RZ, PT ;  /* 0x000000ff5000720c */ /* 0x000fe80003f45070 */
[----:B------:R-:W-:Y:S11]  /*4e80*/  ISETP.NE.AND.EX P2, PT, R81, RZ, PT, P2 ;  /* 0x000000ff5100720c */ /* 0x000ff60003f45320 */
[----:B------:R-:W-:Y:S02]  /*4e90*/  @!UPT UIADD3 URZ, UPT, UPT, URZ, URZ, URZ ;  /* 0x000000fffffff290 */ /* 0x000fe4000fffe0ff */
[----:B------:R-:W1:Y:S01]  /*4ea0*/  @P2 LDC.64 R2, c[0x0][0x8a8] ;  /* 0x00022a00ff022b82 */ /* 0x000e620000000a00 */
[----:B------:R-:W-:Y:S04]  /*4eb0*/  @P2 IMAD R0, R82, UR36, RZ ;  /* 0x0000002452002c24 */ /* 0x000fe8000f8e02ff */
[----:B-1----:R-:W-:Y:S05]  /*4ec0*/  @P2 IMAD.WIDE R2, R0, 0x4, R2 ;  /* 0x0000000400022825 */ /* 0x002fea00078e0202 */
[----:B-----5:R1:W5:Y:S02]  /*4ed0*/  @P2 LDG.E R47, desc[UR40][R2.64] ;  /* 0x00000028022f2981 */ /* 0x020364000c1e1900 */
[----:B-1----:R-:W3:Y:S02]  /*4ee0*/  @!P2 LDC R47, c[0x0][0x8a0] ;  /* 0x00022800ff2fab82 */ /* 0x002ee40000000800 */
.L_x_82:
[----:B--2--5:R-:W-:Y:S01]  /*4ef0*/  @P0 FSETP.NEU.AND P4, PT, R49, RZ, PT ;  /* 0x000000ff3100020b */ /* 0x024fe20003f8d000 */
[----:B------:R-:W-:Y:S01]  /*4f00*/  IMAD.U32 R0, RZ, RZ, UR4 ;  /* 0x00000004ff007e24 */ /* 0x000fe2000f8e00ff */
[----:B------:R-:W-:Y:S01]  /*4f10*/  @P0 LOP3.LUT P2, RZ, R96, 0xff, RZ, 0xc0, !PT ;  /* 0x000000ff60ff0812 */ /* 0x000fe2000784c0ff */
[----:B------:R-:W-:Y:S01]  /*4f20*/  BSSY B1, `(.L_x_83) ;  /* 0x0000039000017945 */ /* 0x000fe20003800000 */
[----:B------:R-:W-:Y:S02]  /*4f30*/  @P0 SEL R9, RZ, 0xffffffff, P4 ;  /* 0xffffffffff090807 */ /* 0x000fe40002000000 */
[----:B------:R-:W-:Y:S02]  /*4f40*/  CS2R R54, SRZ ;  /* 0x0000000000367805 */ /* 0x000fe4000001ff00 */
[----:B------:R-:W-:Y:S02]  /*4f50*/  LEA R92, R44, UR43, 0x3 ;  /* 0x0000002b2c5c7c11 */ /* 0x000fe4000f8e18ff */
[----:B------:R-:W-:Y:S02]  /*4f60*/  CS2R R52, SRZ ;  /* 0x0000000000347805 */ /* 0x000fe4000001ff00 */
[----:B------:R-:W-:Y:S02]  /*4f70*/  @P1 SEL R9, R0, R9, !P2 ;  /* 0x0000000900091207 */ /* 0x000fe40005000000 */
[----:B------:R-:W-:Y:S02]  /*4f80*/  CS2R R58, SRZ ;  /* 0x00000000003a7805 */ /* 0x000fe4000001ff00 */
[----:B------:R-:W-:Y:S02]  /*4f90*/  SHF.L.U32 R7, R108, 0x1f, RZ ;  /* 0x0000001f6c077819 */ /* 0x000fe400000006ff */
[----:B------:R-:W-:Y:S02]  /*4fa0*/  CS2R R56, SRZ ;  /* 0x0000000000387805 */ /* 0x000fe4000001ff00 */
[----:B------:R-:W-:Y:S02]  /*4fb0*/  @P0 LOP3.LUT R9, R9, 0x1, RZ, 0xc0, !PT ;  /* 0x0000000109090812 */ /* 0x000fe400078ec0ff */
[C---:B------:R-:W-:Y:S02]  /*4fc0*/  LEA.HI R5, R44.reuse, R44, RZ, 0x1 ;  /* 0x0000002c2c057211 */ /* 0x040fe400078f08ff */
[----:B------:R-:W-:Y:S02]  /*4fd0*/  ISETP.NE.U32.OR P1, PT, R9, 0x1, !P0 ;  /* 0x000000010900780c */ /* 0x000fe40004725470 */
[----:B------:R-:W-:Y:S01]  /*4fe0*/  PLOP3.LUT P5, PT, PT, PT, PT, 0x8, 0x80 ;  /* 0x000000000080781c */ /* 0x000fe20003fae170 */
[C---:B------:R-:W-:Y:S01]  /*4ff0*/  IMAD.SHL.U32 R3, R5.reuse, 0x20, RZ ;  /* 0x0000002005037824 */ /* 0x040fe200078e00ff */
[----:B------:R-:W-:Y:S04]  /*5000*/  LOP3.LUT R5, R5, 0xffe, RZ, 0xc0, !PT ;  /* 0x00000ffe05057812 */ /* 0x000fe800078ec0ff */
[----:B------:R-:W-:Y:S01]  /*5010*/  LOP3.LUT R3, R3, 0xffffffc0, RZ, 0xc0, !PT ;  /* 0xffffffc003037812 */ /* 0x000fe200078ec0ff */
[----:B------:R-:W-:Y:S04]  /*5020*/  IMAD.IADD R32, R44, 0x1, -R5 ;  /* 0x000000012c207824 */ /* 0x000fe800078e0a05 */
[----:B------:R-:W-:Y:S01]  /*5030*/  @P1 SHF.L.U32 R2, R106, 0x1f, RZ ;  /* 0x0000001f6a021819 */ /* 0x000fe200000006ff */
[----:B------:R-:W-:Y:S03]  /*5040*/  IMAD.IADD R3, R46, 0x1, R3 ;  /* 0x000000012e037824 */ /* 0x000fe600078e0203 */
[----:B------:R-:W1:Y:S01]  /*5050*/  @P1 SYNCS.PHASECHK.TRANS64.TRYWAIT P0, [UR43+0x30], R2 ;  /* 0x00003002ff0015a7 */ /* 0x000e62000800112b */
[----:B------:R-:W-:Y:S01]  /*5060*/  IMAD R32, R32, 0x100000, R3 ;  /* 0x0010000020207824 */ /* 0x000fe200078e0203 */
[----:B------:R2:W4:Y:S01]  /*5070*/  SYNCS.PHASECHK.TRANS64.TRYWAIT P4, [R92+URZ+0x70], R7 ;  /* 0x000070075c0075a7 */ /* 0x00052200080811ff */
[----:B-1----:R-:W-:Y:S01]  /*5080*/  @P1 PLOP3.LUT P5, PT, P0, PT, PT, 0x8, 0x80 ;  /* 0x000000000080181c */ /* 0x002fe200007ae170 */
[----:B------:R-:W-:Y:S01]  /*5090*/  @!UPT UIADD3 URZ, UPT, UPT, URZ, URZ, URZ ;  /* 0x000000fffffff290 */ /* 0x000fe2000fffe0ff */
[----:B--2---:R-:W-:Y:S11]  /*50a0*/  @!P1 BRA `(.L_x_84) ;  /* 0x0000000000809947 */ /* 0x004ff60003800000 */
[----:B------:R-:W-:Y:S01]  /*50b0*/  ISETP.NE.U32.AND P0, PT, RZ, UR38, PT ;  /* 0x00000026ff007c0c */ /* 0x000fe2000bf05070 */
[----:B------:R-:W-:Y:S01]  /*50c0*/  BSSY B0, `(.L_x_85) ;  /* 0x0000012000007945 */ /* 0x000fe20003800000 */
[----:B------:R-:W-:Y:S02]  /*50d0*/  FSETP.NEU.AND P2, PT, R49, RZ, PT ;  /* 0x000000ff3100720b */ /* 0x000fe40003f4d000 */
[----:B------:R-:W-:Y:S02]  /*50e0*/  CS2R R58, SRZ ;  /* 0x00000000003a7805 */ /* 0x000fe4000001ff00 */
[----:B------:R-:W-:Y:S02]  /*50f0*/  ISETP.NE.AND.EX P0, PT, RZ, UR39, PT, P0 ;  /* 0x00000027ff007c0c */ /* 0x000fe4000bf05300 */
[----:B------:R-:W-:Y:S02]  /*5100*/  CS2R R56, SRZ ;  /* 0x0000000000387805 */ /* 0x000fe4000001ff00 */
[----:B------:R-:W-:Y:S02]  /*5110*/  LOP3.LUT P1, RZ, R96, 0xff, RZ, 0xc0, !PT ;  /* 0x000000ff60ff7812 */ /* 0x000fe4000782c0ff */
[----:B------:R-:W-:Y:S02]  /*5120*/  CS2R R54, SRZ ;  /* 0x0000000000367805 */ /* 0x000fe4000001ff00 */
[----:B------:R-:W-:Y:S02]  /*5130*/  SEL R0, RZ, 0xffffffff, P2 ;  /* 0xffffffffff007807 */ /* 0x000fe40001000000 */
[----:B------:R-:W-:Y:S02]  /*5140*/  CS2R R52, SRZ ;  /* 0x0000000000347805 */ /* 0x000fe4000001ff00 */
[----:B------:R-:W-:Y:S04]  /*5150*/  SEL R3, RZ, 0xffffffff, P0 ;  /* 0xffffffffff037807 */ /* 0x000fe80000000000 */
[----:B------:R-:W-:Y:S04]  /*5160*/  @P3 SEL R0, R3, R0, !P1 ;  /* 0x0000000003003207 */ /* 0x000fe80004800000 */
[----:B------:R-:W-:Y:S04]  /*5170*/  LOP3.LUT R0, R0, 0x1, RZ, 0xc0, !PT ;  /* 0x0000000100007812 */ /* 0x000fe800078ec0ff */
[----:B------:R-:W-:Y:S01]  /*5180*/  ISETP.NE.U32.AND P0, PT, R0, 0x1, PT ;  /* 0x000000010000780c */ /* 0x000fe20003f05070 */
[----:B------:R-:W-:Y:S01]  /*5190*/  @!UPT UIADD3 URZ, UPT, UPT, URZ, URZ, URZ ;  /* 0x000000fffffff290 */ /* 0x000fe2000fffe0ff */
[----:B------:R-:W-:Y:S11]  /*51a0*/  @!P5 BRA `(.L_x_86) ;  /* 0x00000000000cd947 */ /* 0x000ff60003800000 */
[----:B------:R-:W-:Y:S04]  /*51b0*/  SHF.L.U32 R3, R106, 0x1f, RZ ;  /* 0x0000001f6a037819 */ /* 0x000fe800000006ff */
[----:B------:R-:W1:Y:S02]  /*51c0*/  SYNCS.PHASECHK.TRANS64.TRYWAIT P1, [UR43+0x30], R3 ;  /* 0x00003003ff0075a7 */ /* 0x000e64000802112b */
[----:B-1----:R-:W-:Y:S05]  /*51d0*/  @!P1 BRA `(.L_x_87) ;  /* 0x00000014003c9947 */ /* 0x002fea0003800000 */
.L_x_86:
[----:B------:R-:W-:Y:S05]  /*51e0*/  BSYNC B0 ;  /* 0x0000000000007941 */ /* 0x000fea0003800000 */
.L_x_85:
[----:B------:R2:W1:Y:S01]  /*51f0*/  @P0 LDS.128 R56, [R103+UR43+0x200] ;  /* 0x0002002b67380984 */ /* 0x0004620008000c00 */
[----:B------:R-:W-:Y:S01]  /*5200*/  UIADD3 UR4, UPT, UPT, UR43, 0x38, URZ ;  /* 0x000000382b047890 */ /* 0x000fe2000fffe0ff */
[----:B------:R-:W-:Y:S02]  /*5210*/  LOP3.LUT R106, R106, 0x1, RZ, 0x3c, !PT ;  /* 0x000000016a6a7812 */ /* 0x000fe400078e3cff */
[----:B------:R2:W1:Y:S01]  /*5220*/  @P0 LDS.128 R52, [R102+0x10] ;  /* 0x0000100066340984 */ /* 0x0004620000000c00 */
[----:B------:R-:W-:Y:S01]  /*5230*/  UPRMT UR4, UR37, 0x654, UR4 ;  /* 0x0000065425047896 */ /* 0x000fe20008000004 */
[----:B------:R-:W-:Y:S01]  /*5240*/  @!PT LDS RZ, [RZ] ;  /* 0x00000000fffff984 */ /* 0x000fe20000000800 */
[----:B------:R-:W-:Y:S01]  /*5250*/  @!PT LDS RZ, [RZ] ;  /* 0x00000000fffff984 */ /* 0x000fe20000000800 */
[----:B------:R-:W-:Y:S01]  /*5260*/  @!PT LDS RZ, [RZ] ;  /* 0x00000000fffff984 */ /* 0x000fe20000000800 */
[----:B------:R-:W-:Y:S01]  /*5270*/  @!PT LDS RZ, [RZ] ;  /* 0x00000000fffff984 */ /* 0x000fe20000000800 */
[----:B------:R5:W-:Y:S06]  /*5280*/  MEMBAR.ALL.CTA ;  /* 0x0000000000007992 */ /* 0x000bec0000008000 */
[----:B-----5:R-:W5:Y:S02]  /*5290*/  FENCE.VIEW.ASYNC.S ;  /* 0x00000000000073c6 */ /* 0x020f640000000000 */
[----:B-----5:R-:W-:Y:S03]  /*52a0*/  SYNCS.ARRIVE.TRANS64.RED.A1T0 RZ, [UR4], RZ ;  /* 0x000000ffffff79a7 */ /* 0x020fe60008100404 */
.L_x_84:
[----:B------:R-:W-:Y:S05]  /*52b0*/  BSYNC B1 ;  /* 0x0000000000017941 */ /* 0x000fea0003800000 */
.L_x_83:
[----:B-1----:R-:W-:Y:S04]  /*52c0*/  SHF.R.U32.HI R3, RZ, 0x15, R32 ;  /* 0x00000015ff037819 */ /* 0x002fe80000011620 */
[----:B------:R-:W-:Y:S01]  /*52d0*/  LOP3.LUT P0, RZ, R3, 0x3, R104, 0x48, !PT ;  /* 0x0000000303ff7812 */ /* 0x000fe20007804868 */
[----:B------:R-:W-:Y:S01]  /*52e0*/  @!UPT UIADD3 URZ, UPT, UPT, URZ, URZ, URZ ;  /* 0x000000fffffff290 */ /* 0x000fe2000fffe0ff */
[----:B----4-:R-:W-:Y:S11]  /*52f0*/  @P4 BRA `(.L_x_88) ;  /* 0x0000000000084947 */ /* 0x010ff60003800000 */
[----:B------:R-:W1:Y:S02]  /*5300*/  SYNCS.PHASECHK.TRANS64.TRYWAIT P1, [R92+URZ+0x70], R7 ;  /* 0x000070075c0075a7 */ /* 0x000e6400080211ff */
[----:B-1----:R-:W-:Y:S05]  /*5310*/  @!P1 BRA `(.L_x_89) ;  /* 0x0000001400049947 */ /* 0x002fea0003800000 */
.L_x_88:
[----:B------:R-:W-:Y:S05]  /*5320*/  @!P0 BRA `(.L_x_90) ;  /* 0x0000000000408947 */ /* 0x000fea0003800000 */
[----:B------:R-:W4:Y:S01]  /*5330*/  LDCU.64 UR8, c[0x4][0x70] ;  /* 0x01000e00ff0877ac */ /* 0x000f220008000a00 */
[----:B------:R-:W-:Y:S01]  /*5340*/  MOV R3, 0x0 ;  /* 0x0000000000037802 */ /* 0x000fe20000000f00 */
[----:B------:R-:W-:Y:S02]  /*5350*/  HFMA2 R12, -RZ, RZ, 0, 5.9604644775390625e-08 ;  /* 0x00000001ff0c7431 */ /* 0x000fe400000001ff */
[----:B------:R-:W-:Y:S02]  /*5360*/  IMAD.MOV.U32 R8, RZ, RZ, 0x192 ;  /* 0x00000192ff087424 */ /* 0x000fe400078e00ff */
[----:B------:R-:W-:Y:S01]  /*5370*/  IMAD.MOV.U32 R13, RZ, RZ, RZ ;  /* 0x000000ffff0d7224 */ /* 0x000fe200078e00ff */
[----:B------:R-:W1:Y:S01]  /*5380*/  LDCU.64 UR6, c[0x4][0x78] ;  /* 0x01000f00ff0677ac */ /* 0x000e620008000a00 */
[----:B------:R-:W2:Y:S01]  /*5390*/  LDC.64 R2, c[0x4][R3] ;  /* 0x0100000003027b82 */ /* 0x000ea20000000a00 */
[----:B------:R-:W5:Y:S01]  /*53a0*/  LDCU.64 UR4, c[0x4][0x10] ;  /* 0x01000200ff0477ac */ /* 0x000f620008000a00 */
[----:B----4-:R-:W-:Y:S01]  /*53b0*/  MOV R5, UR9 ;  /* 0x0000000900057c02 */ /* 0x010fe20008000f00 */
[----:B------:R-:W-:Y:S01]  /*53c0*/  IMAD.U32 R4, RZ, RZ, UR8 ;  /* 0x00000008ff047e24 */ /* 0x000fe2000f8e00ff */
[----:B-1----:R-:W-:Y:S01]  /*53d0*/  MOV R7, UR7 ;  /* 0x0000000700077c02 */ /* 0x002fe20008000f00 */
[----:B------:R-:W-:Y:S01]  /*53e0*/  IMAD.U32 R6, RZ, RZ, UR6 ;  /* 0x00000006ff067e24 */ /* 0x000fe2000f8e00ff */
[----:B-----5:R-:W-:Y:S01]  /*53f0*/  MOV R11, UR5 ;  /* 0x00000005000b7c02 */ /* 0x020fe20008000f00 */
[----:B------:R-:W-:Y:S02]  /*5400*/  IMAD.U32 R10, RZ, RZ, UR4 ;  /* 0x00000004ff0a7e24 */ /* 0x000fe4000f8e00ff */
[----:B------:R-:W-:Y:S07]  /*5410*/  LEPC R20, `(.L_x_90) ;  /* 0x000000001014794e */ /* 0x000fee0000000000 */
[----:B--23--:R-:W-:Y:S05]  /*5420*/  CALL.ABS.NOINC R2 ;  /* 0x0000000002007343 */ /* 0x00cfea0003c00000 */
.L_x_90:
[----:B------:R-:W-:Y:S01]  /*5430*/  LOP3.LUT P0, RZ, R101, 0x60, RZ, 0xc0, !PT ;  /* 0x0000006065ff7812 */ /* 0x000fe2000780c0ff */
[----:B------:R-:W-:Y:S05]  /*5440*/  WARPSYNC.ALL ;  /* 0x0000000000007948 */ /* 0x000fea0003800000 */
[----:B------:R-:W-:Y:S01]  /*5450*/  R2UR UR4, R32 ;  /* 0x00000000200472ca */ /* 0x000fe200000e0000 */
[----:B------:R-:W-:Y:S01]  /*5460*/  BSSY.RECONVERGENT B0, `(.L_x_91) ;  /* 0x00000a0000007945 */ /* 0x000fe20003800200 */
[-C--:B------:R-:W-:Y:S02]  /*5470*/  F2FP.F16.E4M3.UNPACK_B R50, R56.reuse ;  /* 0x00000038ff32723e */ /* 0x080fe400020006ff */
[----:B------:R-:W-:Y:S02]  /*5480*/  F2FP.F16.E4M3.UNPACK_B R63, R56.H1 ;  /* 0x00000038ff3f723e */ /* 0x000fe400030006ff */
[-C--:B------:R-:W-:Y:S01]  /*5490*/  F2FP.F16.E4M3.UNPACK_B R56, R57.reuse ;  /* 0x00000039ff38723e */ /* 0x080fe200020006ff */
[--C-:B------:R-:W-:Y:S01]  /*54a0*/  HADD2.F32 R48, -RZ, R50.reuse.H0_H0 ;  /* 0x20000032ff307230 */ /* 0x100fe20000004100 */
[----:B------:R-:W-:Y:S01]  /*54b0*/  F2FP.F16.E4M3.UNPACK_B R57, R57.H1 ;  /* 0x00000039ff39723e */ /* 0x000fe200030006ff */
[----:B------:R-:W-:Y:S01]  /*54c0*/  HADD2.F32 R50, -RZ, R50.H1_H1 ;  /* 0x30000032ff327230 */ /* 0x000fe20000004100 */
[-C--:B------:R-:W-:Y:S01]  /*54d0*/  F2FP.F16.E4M3.UNPACK_B R66, R52.reuse ;  /* 0x00000034ff42723e */ /* 0x080fe200020006ff */
[--C-:B------:R-:W-:Y:S01]  /*54e0*/  HADD2.F32 R51, -RZ, R63.reuse.H0_H0 ;  /* 0x2000003fff337230 */ /* 0x100fe20000004100 */
[----:B------:R-:W-:Y:S01]  /*54f0*/  F2FP.F16.E4M3.UNPACK_B R68, R52.H1 ;  /* 0x00000034ff44723e */ /* 0x000fe200030006ff */
[----:B-1----:R-:W-:Y:S01]  /*5500*/  LDTM.16dp32bit_t0_t15.x32 R4, tmem[UR4] ;  /* 0x00000004000479ee */ /* 0x002fe20008a80000 */
[----:B------:R-:W3:Y:S01]  /*5510*/  LDTM.16dp32bit_t16_t31.x32 R4, tmem[UR4+0x20] ;  /* 0x00002004000479ee */ /* 0x000ee20008aa0000 */
[----:B------:R-:W-:Y:S01]  /*5520*/  NOP ;  /* 0x0000000000007918 */ /* 0x000fe20000000000 */
[----:B------:R-:W-:Y:S01]  /*5530*/  R2UR UR5, R92 ;  /* 0x000000005c0572ca */ /* 0x000fe200000e0000 */
[--C-:B------:R-:W-:Y:S01]  /*5540*/  HADD2.F32 R65, -RZ, R66.reuse.H0_H0 ;  /* 0x20000042ff417230 */ /* 0x100fe20000004100 */
[----:B------:R-:W-:Y:S01]  /*5550*/  F2FP.F16.E4M3.UNPACK_B R61, R58 ;  /* 0x0000003aff3d723e */ /* 0x000fe200020006ff */
[----:B------:R-:W-:Y:S01]  /*5560*/  HADD2.F32 R67, -RZ, R66.H1_H1 ;  /* 0x30000042ff437230 */ /* 0x000fe20000004100 */
[-C--:B------:R-:W-:Y:S01]  /*5570*/  F2FP.F16.E4M3.UNPACK_B R70, R53.reuse ;  /* 0x00000035ff46723e */ /* 0x080fe200020006ff */
[----:B------:R-:W-:Y:S01]  /*5580*/  HADD2.F32 R52, -RZ, R63.H1_H1 ;  /* 0x3000003fff347230 */ /* 0x000fe20000004100 */
[----:B------:R-:W-:Y:S01]  /*5590*/  F2FP.F16.E4M3.UNPACK_B R72, R53.H1 ;  /* 0x00000035ff48723e */ /* 0x000fe200030006ff */
[----:B------:R-:W-:Y:S01]  /*55a0*/  HADD2.F32 R53, -RZ, R56.H0_H0 ;  /* 0x20000038ff357230 */ /* 0x000fe20000004100 */
[-C--:B------:R-:W-:Y:S01]  /*55b0*/  F2FP.F16.E4M3.UNPACK_B R74, R54.reuse ;  /* 0x00000036ff4a723e */ /* 0x080fe200020006ff */
[----:B------:R-:W-:Y:S01]  /*55c0*/  HADD2.F32 R69, -RZ, R70.H0_H0 ;  /* 0x20000046ff457230 */ /* 0x000fe20000004100 */
[----:B------:R-:W-:Y:S01]  /*55d0*/  F2FP.F16.E4M3.UNPACK_B R76, R54.H1 ;  /* 0x00000036ff4c723e */ /* 0x000fe200030006ff */
[----:B------:R-:W-:Y:S01]  /*55e0*/  HADD2.F32 R54, -RZ, R56.H1_H1 ;  /* 0x30000038ff367230 */ /* 0x000fe20000004100 */
[----:B------:R-:W-:Y:S01]  /*55f0*/  F2FP.F16.E4M3.UNPACK_B R60, R58.H1 ;  /* 0x0000003aff3c723e */ /* 0x000fe200030006ff */
[----:B------:R-:W-:Y:S01]  /*5600*/  UIADD3 UR5, UPT, UPT, UR5, 0x90, URZ ;  /* 0x0000009005057890 */ /* 0x000fe2000fffe0ff */
[----:B------:R-:W-:Y:S01]  /*5610*/  HADD2.F32 R58, -RZ, R61.H1_H1 ;  /* 0x3000003dff3a7230 */ /* 0x000fe20000004100 */
[----:B------:R-:W-:Y:S01]  /*5620*/  F2FP.F16.E4M3.UNPACK_B R77, R55 ;  /* 0x00000037ff4d723e */ /* 0x000fe200020006ff */
[----:B------:R-:W-:Y:S01]  /*5630*/  HADD2.F32 R70, -RZ, R70.H1_H1 ;  /* 0x30000046ff467230 */ /* 0x000fe20000004100 */
[----:B------:R-:W-:Y:S01]  /*5640*/  UPRMT UR5, UR37, 0x654, UR5 ;  /* 0x0000065425057896 */ /* 0x000fe20008000005 */
[--C-:B------:R-:W-:Y:S01]  /*5650*/  HADD2.F32 R73, -RZ, R74.reuse.H0_H0 ;  /* 0x2000004aff497230 */ /* 0x100fe20000004100 */
[----:B------:R-:W-:Y:S01]  /*5660*/  F2FP.F16.E4M3.UNPACK_B R62, R59 ;  /* 0x0000003bff3e723e */ /* 0x000fe200020006ff */
[----:B------:R-:W-:Y:S01]  /*5670*/  HADD2.F32 R74, -RZ, R74.H1_H1 ;  /* 0x3000004aff4a7230 */ /* 0x000fe20000004100 */
[----:B------:R-:W-:Y:S01]  /*5680*/  F2FP.F16.E4M3.UNPACK_B R78, R55.H1 ;  /* 0x00000037ff4e723e */ /* 0x000fe200030006ff */
[C---:B---3--:R-:W-:Y:S01]  /*5690*/  FMUL R4, R47.reuse, R4 ;  /* 0x000000042f047220 */ /* 0x048fe20000400000 */
[C---:B------:R-:W-:Y:S01]  /*56a0*/  FMUL R5, R47.reuse, R5 ;  /* 0x000000052f057220 */ /* 0x040fe20000400000 */
[C---:B------:R-:W-:Y:S01]  /*56b0*/  FMUL R8, R47.reuse, R8 ;  /* 0x000000082f087220 */ /* 0x040fe20000400000 */
[----:B------:R-:W-:Y:S01]  /*56c0*/  FMUL R9, R47, R9 ;  /* 0x000000092f097220 */ /* 0x000fe20000400000 */
[----:B------:R-:W-:Y:S01]  /*56d0*/  SYNCS.ARRIVE.TRANS64.RED.A1T0 RZ, [UR5], RZ ;  /* 0x000000ffffff79a7 */ /* 0x000fe20008100405 */
[C---:B------:R-:W-:Y:S01]  /*56e0*/  FFMA R4, R49.reuse, R48, R4 ;  /* 0x0000003031047223 */ /* 0x040fe20000000004 */
[----:B------:R-:W-:Y:S01]  /*56f0*/  FFMA R5, R49, R50, R5 ;  /* 0x0000003231057223 */ /* 0x000fe20000000005 */
[C---:B------:R-:W-:Y:S01]  /*5700*/  FMUL R12, R47.reuse, R12 ;  /* 0x0000000c2f0c7220 */ /* 0x040fe20000400000 */
        /* <DEDUP_REMOVED lines=9> */
[----:B------:R-:W-:Y:S02]  /*57a0*/  HADD2.F32 R48, -RZ, R77.H1_H1 ;  /* 0x3000004dff307230 */ /* 0x000fe40000004100 */
[C---:B------:R-:W-:Y:S01]  /*57b0*/  FMUL R28, R47.reuse, R32 ;  /* 0x000000202f1c7220 */ /* 0x040fe20000400000 */
[C---:B------:R-:W-:Y:S01]  /*57c0*/  FMUL R29, R47.reuse, R33 ;  /* 0x000000212f1d7220 */ /* 0x040fe20000400000 */
[C---:B------:R-:W-:Y:S01]  /*57d0*/  FMUL R6, R47.reuse, R6 ;  /* 0x000000062f067220 */ /* 0x040fe20000400000 */
[C---:B------:R-:W-:Y:S01]  /*57e0*/  FMUL R7, R47.reuse, R7 ;  /* 0x000000072f077220 */ /* 0x040fe20000400000 */
[--C-:B------:R-:W-:Y:S02]  /*57f0*/  HADD2.F32 R55, -RZ, R57.reuse.H0_H0 ;  /* 0x20000039ff377230 */ /* 0x100fe40000004100 */
[----:B------:R-:W-:Y:S01]  /*5800*/  FMUL R10, R47, R10 ;  /* 0x0000000a2f0a7220 */ /* 0x000fe20000400000 */
[C---:B------:R-:W-:Y:S01]  /*5810*/  FFMA R6, R49.reuse, R51, R6 ;  /* 0x0000003331067223 */ /* 0x040fe20000000006 */
[----:B------:R-:W-:Y:S02]  /*5820*/  HADD2.F32 R56, -RZ, R57.H1_H1 ;  /* 0x30000039ff387230 */ /* 0x000fe40000004100 */
[C---:B------:R-:W-:Y:S01]  /*5830*/  FFMA R7, R49.reuse, R52, R7 ;  /* 0x0000003431077223 */ /* 0x040fe20000000007 */
[C---:B------:R-:W-:Y:S01]  /*5840*/  FFMA R8, R49.reuse, R53, R8 ;  /* 0x0000003531087223 */ /* 0x040fe20000000008 */
[C---:B------:R-:W-:Y:S01]  /*5850*/  FFMA R9, R49.reuse, R54, R9 ;  /* 0x0000003631097223 */ /* 0x040fe20000000009 */
[----:B------:R-:W-:Y:S02]  /*5860*/  HADD2.F32 R57, -RZ, R61.H0_H0 ;  /* 0x2000003dff397230 */ /* 0x000fe40000004100 */
[----:B------:R-:W-:Y:S01]  /*5870*/  FFMA R10, R49, R55, R10 ;  /* 0x00000037310a7223 */ /* 0x000fe2000000000a */
[----:B------:R-:W-:Y:S01]  /*5880*/  F2FP.SATFINITE.E4M3.F32.PACK_AB_MERGE_C R92, R7, R6, RZ ;  /* 0x00000006075c723e */ /* 0x000fe200048070ff */
[----:B------:R-:W-:Y:S02]  /*5890*/  HADD2.F32 R61, -RZ, R62.H0_H0 ;  /* 0x2000003eff3d7230 */ /* 0x000fe40000004100 */
[----:B------:R-:W-:Y:S01]  /*58a0*/  FMUL R11, R47, R11 ;  /* 0x0000000b2f0b7220 */ /* 0x000fe20000400000 */
[----:B------:R-:W-:Y:S01]  /*58b0*/  F2FP.F16.E4M3.UNPACK_B R64, R59.H1 ;  /* 0x0000003bff40723e */ /* 0x000fe200030006ff */
[----:B------:R-:W-:Y:S01]  /*58c0*/  HADD2.F32 R59, -RZ, R60.H0_H0 ;  /* 0x2000003cff3b7230 */ /* 0x000fe20000004100 */
[----:B------:R-:W-:Y:S01]  /*58d0*/  F2FP.SATFINITE.E4M3.F32.PACK_AB_MERGE_C R92, R5, R4, R92 ;  /* 0x00000004055c723e */ /* 0x000fe2000480705c */
[C---:B------:R-:W-:Y:S01]  /*58e0*/  FFMA R11, R49.reuse, R56, R11 ;  /* 0x00000038310b7223 */ /* 0x040fe2000000000b */
[C---:B------:R-:W-:Y:S01]  /*58f0*/  FFMA R12, R49.reuse, R57, R12 ;  /* 0x00000039310c7223 */ /* 0x040fe2000000000c */
[----:B------:R-:W-:Y:S01]  /*5900*/  FFMA R13, R49, R58, R13 ;  /* 0x0000003a310d7223 */ /* 0x000fe2000000000d */
[----:B------:R-:W-:Y:S02]  /*5910*/  HADD2.F32 R62, -RZ, R62.H1_H1 ;  /* 0x3000003eff3e7230 */ /* 0x000fe40000004100 */
[----:B------:R-:W-:Y:S01]  /*5920*/  FMUL R14, R47, R14 ;  /* 0x0000000e2f0e7220 */ /* 0x000fe20000400000 */
[----:B------:R-:W-:Y:S01]  /*5930*/  HADD2.F32 R60, -RZ, R60.H1_H1 ;  /* 0x3000003cff3c7230 */ /* 0x000fe20000004100 */
[----:B------:R-:W-:Y:S01]  /*5940*/  F2FP.SATFINITE.E4M3.F32.PACK_AB_MERGE_C R93, R11, R10, RZ ;  /* 0x0000000a0b5d723e */ /* 0x000fe200048070ff */
[----:B------:R-:W-:Y:S02]  /*5950*/  HADD2.F32 R51, -RZ, R77.H0_H0 ;  /* 0x2000004dff337230 */ /* 0x000fe40000004100 */
[----:B------:R-:W-:Y:S01]  /*5960*/  FFMA R14, R49, R59, R14 ;  /* 0x0000003b310e7223 */ /* 0x000fe2000000000e */
[----:B------:R-:W-:Y:S01]  /*5970*/  FMUL R15, R47, R15 ;  /* 0x0000000f2f0f7220 */ /* 0x000fe20000400000 */
[--C-:B------:R-:W-:Y:S01]  /*5980*/  HADD2.F32 R63, -RZ, R64.reuse.H0_H0 ;  /* 0x20000040ff3f7230 */ /* 0x100fe20000004100 */
[----:B------:R-:W-:Y:S01]  /*5990*/  F2FP.SATFINITE.E4M3.F32.PACK_AB_MERGE_C R93, R9, R8, R93 ;  /* 0x00000008095d723e */ /* 0x000fe2000480705d */
[----:B------:R-:W-:Y:S02]  /*59a0*/  HADD2.F32 R64, -RZ, R64.H1_H1 ;  /* 0x30000040ff407230 */ /* 0x000fe40000004100 */
[C---:B------:R-:W-:Y:S01]  /*59b0*/  FFMA R15, R49.reuse, R60, R15 ;  /* 0x0000003c310f7223 */ /* 0x040fe2000000000f */
[C---:B------:R-:W-:Y:S01]  /*59c0*/  FFMA R16, R49.reuse, R61, R16 ;  /* 0x0000003d31107223 */ /* 0x040fe20000000010 */
[----:B------:R-:W-:Y:S01]  /*59d0*/  FFMA R17, R49, R62, R17 ;  /* 0x0000003e31117223 */ /* 0x000fe20000000011 */
[C---:B------:R-:W-:Y:S01]  /*59e0*/  FMUL R18, R47.reuse, R18 ;  /* 0x000000122f127220 */ /* 0x040fe20000400000 */
[C---:B------:R-:W-:Y:S01]  /*59f0*/  FMUL R19, R47.reuse, R19 ;  /* 0x000000132f137220 */ /* 0x040fe20000400000 */
[--C-:B------:R-:W-:Y:S02]  /*5a00*/  HADD2.F32 R66, -RZ, R68.reuse.H0_H0 ;  /* 0x20000044ff427230 */ /* 0x100fe40000004100 */
[----:B------:R-:W-:Y:S01]  /*5a10*/  FMUL R3, R47, R22 ;  /* 0x000000162f037220 */ /* 0x000fe20000400000 */
[C---:B------:R-:W-:Y:S01]  /*5a20*/  FFMA R18, R49.reuse, R63, R18 ;  /* 0x0000003f31127223 */ /* 0x040fe20000000012 */
[----:B------:R-:W-:Y:S02]  /*5a30*/  HADD2.F32 R68, -RZ, R68.H1_H1 ;  /* 0x30000044ff447230 */ /* 0x000fe40000004100 */
[----:B------:R-:W-:Y:S01]  /*5a40*/  FFMA R19, R49, R64, R19 ;  /* 0x0000004031137223 */ /* 0x000fe20000000013 */
[----:B------:R-:W-:Y:S01]  /*5a50*/  FMUL R23, R47, R23 ;  /* 0x000000172f177220 */ /* 0x000fe20000400000 */
[C---:B------:R-:W-:Y:S01]  /*5a60*/  FFMA R0, R49.reuse, R65, R0 ;  /* 0x0000004131007223 */ /* 0x040fe20000000000 */
[C---:B------:R-:W-:Y:S01]  /*5a70*/  FFMA R2, R49.reuse, R67, R2 ;  /* 0x0000004331027223 */ /* 0x040fe20000000002 */
[--C-:B------:R-:W-:Y:S02]  /*5a80*/  HADD2.F32 R71, -RZ, R72.reuse.H0_H0 ;  /* 0x20000048ff477230 */ /* 0x100fe40000004100 */
[----:B------:R-:W-:Y:S01]  /*5a90*/  FFMA R3, R49, R66, R3 ;  /* 0x0000004231037223 */ /* 0x000fe20000000003 */
[----:B------:R-:W-:Y:S02]  /*5aa0*/  HADD2.F32 R72, -RZ, R72.H1_H1 ;  /* 0x30000048ff487230 */ /* 0x000fe40000004100 */
[----:B------:R-:W-:Y:S01]  /*5ab0*/  FMUL R22, R47, R26 ;  /* 0x0000001a2f167220 */ /* 0x000fe20000400000 */
        /* <DEDUP_REMOVED lines=18> */
[----:B------:R-:W-:Y:S01]  /*5be0*/  F2FP.SATFINITE.E4M3.F32.PACK_AB_MERGE_C R94, R15, R14, RZ ;  /* 0x0000000e0f5e723e */ /* 0x000fe200048070ff */
[----:B------:R-:W-:Y:S01]  /*5bf0*/  FFMA R28, R49, R51, R28 ;  /* 0x00000033311c7223 */ /* 0x000fe2000000001c */
[----:B------:R-:W-:Y:S01]  /*5c00*/  F2FP.SATFINITE.E4M3.F32.PACK_AB_MERGE_C R95, R19, R18, RZ ;  /* 0x00000012135f723e */ /* 0x000fe200048070ff */
[C---:B------:R-:W-:Y:S01]  /*5c10*/  FFMA R29, R49.reuse, R48, R29 ;  /* 0x00000030311d7223 */ /* 0x040fe2000000001d */
[C---:B------:R-:W-:Y:S01]  /*5c20*/  FFMA R30, R49.reuse, R77, R30 ;  /* 0x0000004d311e7223 */ /* 0x040fe2000000001e */
[----:B------:R-:W-:Y:S01]  /*5c30*/  FFMA R35, R49, R50, R35 ;  /* 0x0000003231237223 */ /* 0x000fe20000000023 */
[----:B------:R-:W-:Y:S02]  /*5c40*/  F2FP.SATFINITE.E4M3.F32.PACK_AB_MERGE_C R94, R13, R12, R94 ;  /* 0x0000000c0d5e723e */ /* 0x000fe4000480705e */
[----:B------:R-:W-:Y:S02]  /*5c50*/  F2FP.SATFINITE.E4M3.F32.PACK_AB_MERGE_C R95, R17, R16, R95 ;  /* 0x00000010115f723e */ /* 0x000fe4000480705f */
[----:B------:R-:W-:Y:S02]  /*5c60*/  F2FP.SATFINITE.E4M3.F32.PACK_AB_MERGE_C R113, R23, R3, RZ ;  /* 0x000000031771723e */ /* 0x000fe400048070ff */
[----:B------:R-:W-:Y:S01]  /*5c70*/  F2FP.SATFINITE.E4M3.F32.PACK_AB_MERGE_C R114, R27, R22, RZ ;  /* 0x000000161b72723e */ /* 0x000fe200048070ff */
[----:B------:R1:W-:Y:S01]  /*5c80*/  STS.128 [R103+UR43+0x1200], R92 ;  /* 0x0012005c67007988 */ /* 0x0003e20008000c2b */
[----:B------:R-:W-:Y:S02]  /*5c90*/  F2FP.SATFINITE.E4M3.F32.PACK_AB_MERGE_C R116, R31, R26, RZ ;  /* 0x0000001a1f74723e */ /* 0x000fe400048070ff */
[----:B------:R-:W-:Y:S02]  /*5ca0*/  F2FP.SATFINITE.E4M3.F32.PACK_AB_MERGE_C R117, R35, R30, RZ ;  /* 0x0000001e2375723e */ /* 0x000fe400048070ff */
[----:B------:R-:W-:Y:S02]  /*5cb0*/  F2FP.SATFINITE.E4M3.F32.PACK_AB_MERGE_C R112, R2, R0, R113 ;  /* 0x000000000270723e */ /* 0x000fe40004807071 */
[----:B------:R-:W-:Y:S02]  /*5cc0*/  F2FP.SATFINITE.E4M3.F32.PACK_AB_MERGE_C R113, R21, R20, R114 ;  /* 0x000000141571723e */ /* 0x000fe40004807072 */
[----:B------:R-:W-:Y:S02]  /*5cd0*/  F2FP.SATFINITE.E4M3.F32.PACK_AB_MERGE_C R114, R25, R24, R116 ;  /* 0x000000181972723e */ /* 0x000fe40004807074 */
[----:B------:R-:W-:Y:S02]  /*5ce0*/  F2FP.SATFINITE.E4M3.F32.PACK_AB_MERGE_C R115, R29, R28, R117 ;  /* 0x0000001c1d73723e */ /* 0x000fe40004807075 */
[----:B------:R-:W-:Y:S03]  /*5cf0*/  IADD3 R116, PT, PT, R44, 0x1, RZ ;  /* 0x000000012c747810 */ /* 0x000fe60007ffe0ff */
[----:B------:R1:W-:Y:S01]  /*5d00*/  STS.128 [R102+0x1010], R112 ;  /* 0x0010107066007388 */ /* 0x0003e20000000c00 */
[----:B------:R-:W-:Y:S01]  /*5d10*/  @!PT LDS RZ, [RZ] ;  /* 0x00000000fffff984 */ /* 0x000fe20000000800 */
[----:B------:R-:W-:Y:S01]  /*5d20*/  @!PT LDS RZ, [RZ] ;  /* 0x00000000fffff984 */ /* 0x000fe20000000800 */
[----:B------:R-:W-:Y:S01]  /*5d30*/  @!PT LDS RZ, [RZ] ;  /* 0x00000000fffff984 */ /* 0x000fe20000000800 */
[----:B------:R-:W-:Y:S01]  /*5d40*/  @!PT LDS RZ, [RZ] ;  /* 0x00000000fffff984 */ /* 0x000fe20000000800 */
[----:B------:R3:W-:Y:S07]  /*5d50*/  MEMBAR.ALL.CTA ;  /* 0x0000000000007992 */ /* 0x0007ee0000008000 */
[----:B---3--:R-:W3:Y:S02]  /*5d60*/  FENCE.VIEW.ASYNC.S ;  /* 0x00000000000073c6 */ /* 0x008ee40000000000 */
[----:B---3--:R-:W-:Y:S06]  /*5d70*/  BAR.SYNC.DEFER_BLOCKING 0x1, 0x80 ;  /* 0x0042000000007b1d */ /* 0x008fec0000010000 */
[----:B------:R-:W-:Y:S05]  /*5d80*/  @P0 BRA `(.L_x_92) ;  /* 0x0000000000340947 */ /* 0x000fea0003800000 */
[----:B------:R-:W-:Y:S01]  /*5d90*/  UIADD3 UR12, UPT, UPT, UR43, 0x1200, URZ ;  /* 0x000012002b0c7890 */ /* 0x000fe2000fffe0ff */
[----:B------:R-:W-:Y:S01]  /*5da0*/  R2UR UR9, R91 ;  /* 0x000000005b0972ca */ /* 0x000fe200000e0000 */
[----:B------:R-:W-:Y:S01]  /*5db0*/  UIADD3 UR10, UP0, UPT, UR46, 0x680, URZ ;  /* 0x000006802e0a7890 */ /* 0x000fe2000ff1e0ff */
[----:B------:R-:W-:Y:S01]  /*5dc0*/  R2UR UR8, R97 ;  /* 0x00000000610872ca */ /* 0x000fe200000e0000 */
[----:B------:R-:W-:Y:S02]  /*5dd0*/  UMOV UR7, UR36 ;  /* 0x0000002400077c82 */ /* 0x000fe40008000000 */
[----:B------:R-:W-:Y:S01]  /*5de0*/  IMAD.U32 R109, RZ, RZ, UR12 ;  /* 0x0000000cff6d7e24 */ /* 0x000fe2000f8e00ff */
[----:B------:R-:W-:Y:S04]  /*5df0*/  UIADD3.X UR11, UPT, UPT, URZ, UR47, URZ, UP0, !UPT ;  /* 0x0000002fff0b7290 */ /* 0x000fe800087fe4ff */
[----:B------:R-:W-:Y:S03]  /*5e00*/  R2UR UR4, R109 ;  /* 0x000000006d0472ca */ /* 0x000fe600000e0000 */
[----:B------:R-:W-:Y:S02]  /*5e10*/  USHF.L.U32 UR5, UR9, 0x6, URZ ;  /* 0x0000000609057899 */ /* 0x000fe400080006ff */
[----:B------:R-:W-:Y:S09]  /*5e20*/  USHF.L.U32 UR6, UR8, 0x6, URZ ;  /* 0x0000000608067899 */ /* 0x000ff200080006ff */
[----:B------:R3:W-:Y:S01]  /*5e30*/  UTMASTG.3D [UR4], [UR10] ;  /* 0x000000040a0073b5 */ /* 0x0007e20008010000 */
[----:B------:R0:W-:Y:S01]  /*5e40*/  UTMACMDFLUSH ;  /* 0x00000000000079b7 */ /* 0x0001e20000000000 */
[----:B---3--:R-:W-:Y:S04]  /*5e50*/  DEPBAR.LE SB0, 0x0 ;  /* 0x000080000000791a */ /* 0x008fe80000000000 */
.L_x_92:
[----:B------:R-:W-:Y:S05]  /*5e60*/  BSYNC.RECONVERGENT B0 ;  /* 0x0000000000007941 */ /* 0x000fea0003800200 */
.L_x_91:
[----:B------:R-:W-:Y:S01]  /*5e70*/  BAR.SYNC.DEFER_BLOCKING 0x1, 0x80 ;  /* 0x0042000000007b1d */ /* 0x000fe20000010000 */
[----:B------:R-:W-:Y:S01]  /*5e80*/  ISETP.NE.AND P2, PT, R110, RZ, PT ;  /* 0x000000ff6e00720c */ /* 0x000fe20003f45270 */
[----:B------:R-:W-:Y:S01]  /*5e90*/  IMAD.IADD R91, R43, 0x1, R79 ;  /* 0x000000012b5b7824 */ /* 0x000fe200078e024f */
[----:B------:R-:W-:Y:S01]  /*5ea0*/  ISETP.NE.AND P0, PT, R111, 0x2, PT ;  /* 0x000000026f00780c */ /* 0x000fe20003f05270 */
[----:B------:R-:W-:Y:S01]  /*5eb0*/  IMAD.IADD R97, R45, 0x1, R90 ;  /* 0x000000012d617824 */ /* 0x000fe200078e025a */
[----:B------:R-:W-:Y:S02]  /*5ec0*/  ISETP.NE.AND P1, PT, R116, 0x4, PT ;  /* 0x000000047400780c */ /* 0x000fe40003f25270 */
[----:B------:R-:W-:Y:S02]  /*5ed0*/  SEL R0, RZ, 0x1, P0 ;  /* 0x00000001ff007807 */ /* 0x000fe40000000000 */
[----:B------:R-:W-:Y:S02]  /*5ee0*/  SEL R3, RZ, 0x1, P1 ;  /* 0x00000001ff037807 */ /* 0x000fe40000800000 */
[----:B------:R-:W-:Y:S02]  /*5ef0*/  LOP3.LUT R107, R107, R0, RZ, 0x3c, !PT ;  /* 0x000000006b6b7212 */ /* 0x000fe400078e3cff */
[----:B------:R-:W-:Y:S02]  /*5f00*/  LOP3.LUT R108, R108, R3, RZ, 0x3c, !PT ;  /* 0x000000036c6c7212 */ /* 0x000fe400078e3cff */
[----:B------:R-:W-:Y:S02]  /*5f10*/  @P2 R2UR UR36, R105 ;  /* 0x00000000692422ca */ /* 0x000fe400000e0000 */
[----:B------:R-:W-:Y:S02]  /*5f20*/  SEL R111, R111, RZ, P0 ;  /* 0x000000ff6f6f7207 */ /* 0x000fe40000000000 */
[----:B------:R-:W-:Y:S01]  /*5f30*/  SEL R44, R116, RZ, P1 ;  /* 0x000000ff742c7207 */ /* 0x000fe20000800000 */
[----:B------:R-:W-:Y:S10]  /*5f40*/  @P2 BRA `(.L_x_93) ;  /* 0xffffffe400842947 */ /* 0x000ff4000383ffff */
[----:B------:R-:W-:Y:S05]  /*5f50*/  EXIT ;  /* 0x000000000000794d */ /* 0x000fea0003800000 */
.L_x_19:
[----:B--2---:R2:W1:Y:S02]  /*5f60*/  SYNCS.PHASECHK.TRANS64.TRYWAIT P0, [R3+URZ+0xc0], R2 ;  /* 0x0000c002030075a7 */ /* 0x00446400080011ff */
[----:B-1----:R-:W-:Y:S05]  /*5f70*/  @!P0 NANOSLEEP.SYNCS 0x989680 ;  /* 0x009896800000895d */ /* 0x002fea0003900000 */
[----:B------:R-:W1:Y:S02]  /*5f80*/  @!P0 SYNCS.PHASECHK.TRANS64 P0, [R3+URZ+0xc0], R2 ;  /* 0x0000c002030085a7 */ /* 0x000e6400080010ff */
[----:B-1----:R-:W-:Y:S05]  /*5f90*/  @!P0 BRA `(.L_x_19) ;  /* 0xfffffffc00f08947 */ /* 0x002fea000383ffff */
[----:B------:R-:W-:Y:S05]  /*5fa0*/  BRA `(.L_x_94) ;  /* 0xffffffb4006c7947 */ /* 0x000fea000383ffff */
.L_x_22:
[----:B-1----:R-:W-:-:S07]  /*5fb0*/  MOV R2, UR33 ;  /* 0x0000002100027c02 */ /* 0x002fce0008000f00 */
.L_x_95:
[----:B-1----:R1:W2:Y:S02]  /*5fc0*/  SYNCS.PHASECHK.TRANS64.TRYWAIT P0, [R2+URZ+0x18], R5 ;  /* 0x00001805020075a7 */ /* 0x0022a400080011ff */
[----:B--2---:R-:W-:Y:S05]  /*5fd0*/  @!P0 NANOSLEEP.SYNCS 0x989680 ;  /* 0x009896800000895d */ /* 0x004fea0003900000 */
[----:B------:R-:W2:Y:S02]  /*5fe0*/  @!P0 SYNCS.PHASECHK.TRANS64 P0, [R2+URZ+0x18], R5 ;  /* 0x00001805020085a7 */ /* 0x000ea400080010ff */
[----:B--2---:R-:W-:Y:S05]  /*5ff0*/  @!P0 BRA `(.L_x_95) ;  /* 0xfffffffc00f08947 */ /* 0x004fea000383ffff */
[----:B------:R-:W-:Y:S05]  /*6000*/  BRA `(.L_x_21) ;  /* 0xffffffb400bc7947 */ /* 0x000fea000383ffff */
.L_x_28:
[----:B-1----:R-:W-:-:S07]  /*6010*/  MOV R2, UR17 ;  /* 0x0000001100027c02 */ /* 0x002fce0008000f00 */
.L_x_96:
[----:B-1----:R1:W2:Y:S02]  /*6020*/  SYNCS.PHASECHK.TRANS64.TRYWAIT P0, [R2+URZ+0x18], R5 ;  /* 0x00001805020075a7 */ /* 0x0022a400080011ff */
[----:B--2---:R-:W-:Y:S05]  /*6030*/  @!P0 NANOSLEEP.SYNCS 0x989680 ;  /* 0x009896800000895d */ /* 0x004fea0003900000 */
[----:B------:R-:W2:Y:S02]  /*6040*/  @!P0 SYNCS.PHASECHK.TRANS64 P0, [R2+URZ+0x18], R5 ;  /* 0x00001805020085a7 */ /* 0x000ea400080010ff */
[----:B--2---:R-:W-:Y:S05]  /*6050*/  @!P0 BRA `(.L_x_96) ;  /* 0xfffffffc00f08947 */ /* 0x004fea000383ffff */
[----:B------:R-:W-:Y:S05]  /*6060*/  BRA `(.L_x_27) ;  /* 0xffffffb800607947 */ /* 0x000fea000383ffff */
.L_x_32:
[----:B-1----:R1:W2:Y:S02]  /*6070*/  SYNCS.PHASECHK.TRANS64.TRYWAIT P0, [R2+URZ+0x50], R3 ;  /* 0x00005003020075a7 */ /* 0x0022a400080011ff */
[----:B--2---:R-:W-:Y:S05]  /*6080*/  @!P0 NANOSLEEP.SYNCS 0x989680 ;  /* 0x009896800000895d */ /* 0x004fea0003900000 */
[----:B------:R-:W2:Y:S02]  /*6090*/  @!P0 SYNCS.PHASECHK.TRANS64 P0, [R2+URZ+0x50], R3 ;  /* 0x00005003020085a7 */ /* 0x000ea400080010ff */
[----:B--2---:R-:W-:Y:S05]  /*60a0*/  @!P0 BRA `(.L_x_32) ;  /* 0xfffffffc00f08947 */ /* 0x004fea000383ffff */
[----:B------:R-:W-:Y:S05]  /*60b0*/  BRA `(.L_x_97) ;  /* 0xffffffb800ec7947 */ /* 0x000fea000383ffff */
.L_x_36:
[----:B----4-:R-:W-:-:S07]  /*60c0*/  MOV R0, UR5 ;  /* 0x0000000500007c02 */ /* 0x010fce0008000f00 */
.L_x_98:
[----:B-1----:R1:W2:Y:S02]  /*60d0*/  SYNCS.PHASECHK.TRANS64.TRYWAIT P0, [R0+URZ], R3 ;  /* 0x00000003000075a7 */ /* 0x0022a400080011ff */
[----:B--2---:R-:W-:Y:S05]  /*60e0*/  @!P0 NANOSLEEP.SYNCS 0x989680 ;  /* 0x009896800000895d */ /* 0x004fea0003900000 */
[----:B------:R-:W2:Y:S02]  /*60f0*/  @!P0 SYNCS.PHASECHK.TRANS64 P0, [R0+URZ], R3 ;  /* 0x00000003000085a7 */ /* 0x000ea400080010ff */
[----:B--2---:R-:W-:Y:S05]  /*6100*/  @!P0 BRA `(.L_x_98) ;  /* 0xfffffffc00f08947 */ /* 0x004fea000383ffff */
[----:B------:R-:W-:Y:S05]  /*6110*/  BRA `(.L_x_99) ;  /* 0xffffffc0005c7947 */ /* 0x000fea000383ffff */
.L_x_37:
[----:B----4-:R-:W-:-:S07]  /*6120*/  MOV R0, UR5 ;  /* 0x0000000500007c02 */ /* 0x010fce0008000f00 */
.L_x_100:
[----:B-1----:R1:W2:Y:S02]  /*6130*/  SYNCS.PHASECHK.TRANS64.TRYWAIT P0, [R0+URZ], R3 ;  /* 0x00000003000075a7 */ /* 0x0022a400080011ff */
[----:B--2---:R-:W-:Y:S05]  /*6140*/  @!P0 NANOSLEEP.SYNCS 0x989680 ;  /* 0x009896800000895d */ /* 0x004fea0003900000 */
[----:B------:R-:W2:Y:S02]  /*6150*/  @!P0 SYNCS.PHASECHK.TRANS64 P0, [R0+URZ], R3 ;  /* 0x00000003000085a7 */ /* 0x000ea400080010ff */
[----:B--2---:R-:W-:Y:S05]  /*6160*/  @!P0 BRA `(.L_x_100) ;  /* 0xfffffffc00f08947 */ /* 0x004fea000383ffff */
[----:B------:R-:W-:Y:S05]  /*6170*/  BRA `(.L_x_101) ;  /* 0xffffffc000687947 */ /* 0x000fea000383ffff */
.L_x_40:
[----:B-1----:R1:W2:Y:S02]  /*6180*/  SYNCS.PHASECHK.TRANS64.TRYWAIT P0, [R0+URZ+0xb0], R5 ;  /* 0x0000b005000075a7 */ /* 0x0022a400080011ff */
[----:B--2---:R-:W-:Y:S05]  /*6190*/  @!P0 NANOSLEEP.SYNCS 0x989680 ;  /* 0x009896800000895d */ /* 0x004fea0003900000 */
[----:B------:R-:W2:Y:S02]  /*61a0*/  @!P0 SYNCS.PHASECHK.TRANS64 P0, [R0+URZ+0xb0], R5 ;  /* 0x0000b005000085a7 */ /* 0x000ea400080010ff */
[----:B--2---:R-:W-:Y:S05]  /*61b0*/  @!P0 BRA `(.L_x_40) ;  /* 0xfffffffc00f08947 */ /* 0x004fea000383ffff */
[----:B------:R-:W-:Y:S05]  /*61c0*/  BRA `(.L_x_102) ;  /* 0xffffffc000c47947 */ /* 0x000fea000383ffff */
.L_x_41:
[----:B------:R-:W-:-:S07]  /*61d0*/  MOV R0, UR5 ;  /* 0x0000000500007c02 */ /* 0x000fce0008000f00 */
.L_x_103:
[----:B-1----:R1:W2:Y:S02]  /*61e0*/  SYNCS.PHASECHK.TRANS64.TRYWAIT P0, [R0+URZ+0x60], R5 ;  /* 0x00006005000075a7 */ /* 0x0022a400080011ff */
[----:B--2---:R-:W-:Y:S05]  /*61f0*/  @!P0 NANOSLEEP.SYNCS 0x989680 ;  /* 0x009896800000895d */ /* 0x004fea0003900000 */
[----:B------:R-:W2:Y:S02]  /*6200*/  @!P0 SYNCS.PHASECHK.TRANS64 P0, [R0+URZ+0x60], R5 ;  /* 0x00006005000085a7 */ /* 0x000ea400080010ff */
[----:B--2---:R-:W-:Y:S05]  /*6210*/  @!P0 BRA `(.L_x_103) ;  /* 0xfffffffc00f08947 */ /* 0x004fea000383ffff */
[----:B------:R-:W-:Y:S05]  /*6220*/  BRA `(.L_x_104) ;  /* 0xffffffc000d47947 */ /* 0x000fea000383ffff */
.L_x_42:
[----:B-1----:R1:W2:Y:S02]  /*6230*/  SYNCS.PHASECHK.TRANS64.TRYWAIT P1, [R0+URZ+0x50], R5 ;  /* 0x00005005000075a7 */ /* 0x0022a400080211ff */
[----:B--2---:R-:W-:Y:S05]  /*6240*/  @!P1 NANOSLEEP.SYNCS 0x989680 ;  /* 0x009896800000995d */ /* 0x004fea0003900000 */
[----:B------:R-:W2:Y:S02]  /*6250*/  @!P1 SYNCS.PHASECHK.TRANS64 P1, [R0+URZ+0x50], R5 ;  /* 0x00005005000095a7 */ /* 0x000ea400080210ff */
[----:B--2---:R-:W-:Y:S05]  /*6260*/  @!P1 BRA `(.L_x_42) ;  /* 0xfffffffc00f09947 */ /* 0x004fea000383ffff */
[----:B------:R-:W-:Y:S05]  /*6270*/  BRA `(.L_x_105) ;  /* 0xffffffc400047947 */ /* 0x000fea000383ffff */
.L_x_45:
[----:B------:R-:W-:-:S07]  /*6280*/  MOV R0, UR5 ;  /* 0x0000000500007c02 */ /* 0x000fce0008000f00 */
.L_x_106:
[----:B-1----:R1:W2:Y:S02]  /*6290*/  SYNCS.PHASECHK.TRANS64.TRYWAIT P0, [R0+URZ+0x60], R3 ;  /* 0x00006003000075a7 */ /* 0x0022a400080011ff */
[----:B--2---:R-:W-:Y:S05]  /*62a0*/  @!P0 NANOSLEEP.SYNCS 0x989680 ;  /* 0x009896800000895d */ /* 0x004fea0003900000 */
[----:B------:R-:W2:Y:S02]  /*62b0*/  @!P0 SYNCS.PHASECHK.TRANS64 P0, [R0+URZ+0x60], R3 ;  /* 0x00006003000085a7 */ /* 0x000ea400080010ff */
[----:B--2---:R-:W-:Y:S05]  /*62c0*/  @!P0 BRA `(.L_x_106) ;  /* 0xfffffffc00f08947 */ /* 0x004fea000383ffff */
[----:B------:R-:W-:Y:S05]  /*62d0*/  BRA `(.L_x_44) ;  /* 0xffffffc400587947 */ /* 0x000fea000383ffff */
.L_x_52:
[----:B-1----:R1:W2:Y:S02]  /*62e0*/  SYNCS.PHASECHK.TRANS64.TRYWAIT P1, [R0+URZ+0x50], R5 ;  /* 0x00005005000075a7 */ /* 0x0022a400080211ff */
[----:B--2---:R-:W-:Y:S05]  /*62f0*/  @!P1 NANOSLEEP.SYNCS 0x989680 ;  /* 0x009896800000995d */ /* 0x004fea0003900000 */
[----:B------:R-:W2:Y:S02]  /*6300*/  @!P1 SYNCS.PHASECHK.TRANS64 P1, [R0+URZ+0x50], R5 ;  /* 0x00005005000095a7 */ /* 0x000ea400080210ff */
[----:B--2---:R-:W-:Y:S05]  /*6310*/  @!P1 BRA `(.L_x_52) ;  /* 0xfffffffc00f09947 */ /* 0x004fea000383ffff */
[----:B------:R-:W-:Y:S05]  /*6320*/  BRA `(.L_x_107) ;  /* 0xffffffc800b07947 */ /* 0x000fea000383ffff */
.L_x_53:
[----:B------:R-:W-:-:S07]  /*6330*/  MOV R3, UR9 ;  /* 0x0000000900037c02 */ /* 0x000fce0008000f00 */
.L_x_108:
[----:B-1----:R1:W2:Y:S02]  /*6340*/  SYNCS.PHASECHK.TRANS64.TRYWAIT P0, [R3+URZ+0x90], R0 ;  /* 0x00009000030075a7 */ /* 0x0022a400080011ff */
[----:B--2---:R-:W-:Y:S05]  /*6350*/  @!P0 NANOSLEEP.SYNCS 0x989680 ;  /* 0x009896800000895d */ /* 0x004fea0003900000 */
[----:B------:R-:W2:Y:S02]  /*6360*/  @!P0 SYNCS.PHASECHK.TRANS64 P0, [R3+URZ+0x90], R0 ;  /* 0x00009000030085a7 */ /* 0x000ea400080010ff */
[----:B--2---:R-:W-:Y:S05]  /*6370*/  @!P0 BRA `(.L_x_108) ;  /* 0xfffffffc00f08947 */ /* 0x004fea000383ffff */
[----:B------:R-:W-:Y:S05]  /*6380*/  BRA `(.L_x_109) ;  /* 0xffffffc800e47947 */ /* 0x000fea000383ffff */
.L_x_56:
[----:B------:R-:W-:Y:S07]  /*6390*/  MOV R0, UR7 ;  /* 0x0000000700007c02 */ /* 0x000fee0008000f00 */
.L_x_110:
[----:B-1----:R1:W2:Y:S02]  /*63a0*/  SYNCS.PHASECHK.TRANS64.TRYWAIT P0, [R0+URZ], R3 ;  /* 0x00000003000075a7 */ /* 0x0022a400080011ff */
[----:B--2---:R-:W-:Y:S05]  /*63b0*/  @!P0 NANOSLEEP.SYNCS 0x989680 ;  /* 0x009896800000895d */ /* 0x004fea0003900000 */
[----:B------:R-:W2:Y:S02]  /*63c0*/  @!P0 SYNCS.PHASECHK.TRANS64 P0, [R0+URZ], R3 ;  /* 0x00000003000085a7 */ /* 0x000ea400080010ff */
[----:B--2---:R-:W-:Y:S05]  /*63d0*/  @!P0 BRA `(.L_x_110) ;  /* 0xfffffffc00f08947 */ /* 0x004fea000383ffff */
[----:B------:R-:W-:Y:S05]  /*63e0*/  BRA `(.L_x_55) ;  /* 0xffffffcc001c7947 */ /* 0x000fea000383ffff */
.L_x_59:
[----:B------:R-:W-:-:S07]  /*63f0*/  MOV R0, UR5 ;  /* 0x0000000500007c02 */ /* 0x000fce0008000f00 */
.L_x_111:
[----:B--2---:R2:W3:Y:S02]  /*6400*/  SYNCS.PHASECHK.TRANS64.TRYWAIT P0, [R0+URZ], R3 ;  /* 0x00000003000075a7 */ /* 0x0044e400080011ff */
[----:B---3--:R-:W-:Y:S05]  /*6410*/  @!P0 NANOSLEEP.SYNCS 0x989680 ;  /* 0x009896800000895d */ /* 0x008fea0003900000 */
[----:B------:R-:W3:Y:S02]  /*6420*/  @!P0 SYNCS.PHASECHK.TRANS64 P0, [R0+URZ], R3 ;  /* 0x00000003000085a7 */ /* 0x000ee400080010ff */
[----:B---3--:R-:W-:Y:S05]  /*6430*/  @!P0 BRA `(.L_x_111) ;  /* 0xfffffffc00f08947 */ /* 0x008fea000383ffff */
[----:B------:R-:W-:Y:S05]  /*6440*/  BRA `(.L_x_112) ;  /* 0xffffffcc00bc7947 */ /* 0x000fea000383ffff */
.L_x_60:
[----:B------:R-:W-:-:S07]  /*6450*/  MOV R0, UR5 ;  /* 0x0000000500007c02 */ /* 0x000fce0008000f00 */
.L_x_113:
[----:B--2---:R2:W3:Y:S02]  /*6460*/  SYNCS.PHASECHK.TRANS64.TRYWAIT P0, [R0+URZ], R3 ;  /* 0x00000003000075a7 */ /* 0x0044e400080011ff */
[----:B---3--:R-:W-:Y:S05]  /*6470*/  @!P0 NANOSLEEP.SYNCS 0x989680 ;  /* 0x009896800000895d */ /* 0x008fea0003900000 */
[----:B------:R-:W3:Y:S02]  /*6480*/  @!P0 SYNCS.PHASECHK.TRANS64 P0, [R0+URZ], R3 ;  /* 0x00000003000085a7 */ /* 0x000ee400080010ff */
[----:B---3--:R-:W-:Y:S05]  /*6490*/  @!P0 BRA `(.L_x_113) ;  /* 0xfffffffc00f08947 */ /* 0x008fea000383ffff */
[----:B------:R-:W-:Y:S05]  /*64a0*/  BRA `(.L_x_114) ;  /* 0xffffffcc00c87947 */ /* 0x000fea000383ffff */
.L_x_61:
[----:B------:R-:W-:-:S07]  /*64b0*/  MOV R0, UR5 ;  /* 0x0000000500007c02 */ /* 0x000fce0008000f00 */
.L_x_115:
[----:B--2---:R2:W3:Y:S02]  /*64c0*/  SYNCS.PHASECHK.TRANS64.TRYWAIT P0, [R0+URZ], R3 ;  /* 0x00000003000075a7 */ /* 0x0044e400080011ff */
[----:B---3--:R-:W-:Y:S05]  /*64d0*/  @!P0 NANOSLEEP.SYNCS 0x989680 ;  /* 0x009896800000895d */ /* 0x008fea0003900000 */
[----:B------:R-:W3:Y:S02]  /*64e0*/  @!P0 SYNCS.PHASECHK.TRANS64 P0, [R0+URZ], R3 ;  /* 0x00000003000085a7 */ /* 0x000ee400080010ff */
[----:B---3--:R-:W-:Y:S05]  /*64f0*/  @!P0 BRA `(.L_x_115) ;  /* 0xfffffffc00f08947 */ /* 0x008fea000383ffff */
[----:B------:R-:W-:Y:S05]  /*6500*/  BRA `(.L_x_116) ;  /* 0xffffffcc00d47947 */ /* 0x000fea000383ffff */
.L_x_62:
[----:B------:R-:W-:-:S07]  /*6510*/  MOV R0, UR7 ;  /* 0x0000000700007c02 */ /* 0x000fce0008000f00 */
.L_x_117:
[----:B--2---:R2:W3:Y:S02]  /*6520*/  SYNCS.PHASECHK.TRANS64.TRYWAIT P0, [R0+URZ], R3 ;  /* 0x00000003000075a7 */ /* 0x0044e400080011ff */
[----:B---3--:R-:W-:Y:S05]  /*6530*/  @!P0 NANOSLEEP.SYNCS 0x989680 ;  /* 0x009896800000895d */ /* 0x008fea0003900000 */
[----:B------:R-:W3:Y:S02]  /*6540*/  @!P0 SYNCS.PHASECHK.TRANS64 P0, [R0+URZ], R3 ;  /* 0x00000003000085a7 */ /* 0x000ee400080010ff */
[----:B---3--:R-:W-:Y:S05]  /*6550*/  @!P0 BRA `(.L_x_117) ;  /* 0xfffffffc00f08947 */ /* 0x008fea000383ffff */
[----:B------:R-:W-:Y:S05]  /*6560*/  BRA `(.L_x_118) ;  /* 0xffffffcc00e07947 */ /* 0x000fea000383ffff */
.L_x_67:
[----:B---3--:R3:W1:Y:S02]  /*6570*/  SYNCS.PHASECHK.TRANS64.TRYWAIT P0, [R0+URZ+0x50], R3 ;  /* 0x00005003000075a7 */ /* 0x00866400080011ff */
[----:B-1----:R-:W-:Y:S05]  /*6580*/  @!P0 NANOSLEEP.SYNCS 0x989680 ;  /* 0x009896800000895d */ /* 0x002fea0003900000 */
[----:B------:R-:W1:Y:S02]  /*6590*/  @!P0 SYNCS.PHASECHK.TRANS64 P0, [R0+URZ+0x50], R3 ;  /* 0x00005003000085a7 */ /* 0x000e6400080010ff */
[----:B-1----:R-:W-:Y:S05]  /*65a0*/  @!P0 BRA `(.L_x_67) ;  /* 0xfffffffc00f08947 */ /* 0x002fea000383ffff */
[----:B------:R-:W-:Y:S05]  /*65b0*/  BRA `(.L_x_119) ;  /* 0xffffffd000dc7947 */ /* 0x000fea000383ffff */
.L_x_70:
[----:B------:R-:W-:Y:S07]  /*65c0*/  MOV R0, UR6 ;  /* 0x0000000600007c02 */ /* 0x000fee0008000f00 */
.L_x_120:
[----:B-1----:R1:W3:Y:S02]  /*65d0*/  SYNCS.PHASECHK.TRANS64.TRYWAIT P0, [R0+URZ+0x48], R3 ;  /* 0x00004803000075a7 */ /* 0x0022e400080011ff */
[----:B---3--:R-:W-:Y:S05]  /*65e0*/  @!P0 NANOSLEEP.SYNCS 0x989680 ;  /* 0x009896800000895d */ /* 0x008fea0003900000 */
[----:B------:R-:W3:Y:S02]  /*65f0*/  @!P0 SYNCS.PHASECHK.TRANS64 P0, [R0+URZ+0x48], R3 ;  /* 0x00004803000085a7 */ /* 0x000ee400080010ff */
[----:B---3--:R-:W-:Y:S05]  /*6600*/  @!P0 BRA `(.L_x_120) ;  /* 0xfffffffc00f08947 */ /* 0x008fea000383ffff */
[----:B------:R-:W-:Y:S05]  /*6610*/  BRA `(.L_x_69) ;  /* 0xffffffd400c87947 */ /* 0x000fea000383ffff */
.L_x_73:
[----:B------:R-:W-:Y:S07]  /*6620*/  MOV R3, UR6 ;  /* 0x0000000600037c02 */ /* 0x000fee0008000f00 */
.L_x_121:
[----:B-1----:R1:W2:Y:S02]  /*6630*/  SYNCS.PHASECHK.TRANS64.TRYWAIT P2, [R3+URZ+0x38], R26 ;  /* 0x0000381a030075a7 */ /* 0x0022a400080411ff */
[----:B--2---:R-:W-:Y:S05]  /*6640*/  @!P2 NANOSLEEP.SYNCS 0x989680 ;  /* 0x009896800000a95d */ /* 0x004fea0003900000 */
[----:B------:R-:W2:Y:S02]  /*6650*/  @!P2 SYNCS.PHASECHK.TRANS64 P2, [R3+URZ+0x38], R26 ;  /* 0x0000381a0300a5a7 */ /* 0x000ea400080410ff */
[----:B--2---:R-:W-:Y:S05]  /*6660*/  @!P2 BRA `(.L_x_121) ;  /* 0xfffffffc00f0a947 */ /* 0x004fea000383ffff */
[----:B------:R-:W-:Y:S05]  /*6670*/  BRA `(.L_x_122) ;  /* 0xffffffd8005c7947 */ /* 0x000fea000383ffff */
.L_x_76:
[----:B--2---:R2:W4:Y:S02]  /*6680*/  SYNCS.PHASECHK.TRANS64.TRYWAIT P0, [R0+URZ+0x50], R3 ;  /* 0x00005003000075a7 */ /* 0x00452400080011ff */
[----:B----4-:R-:W-:Y:S05]  /*6690*/  @!P0 NANOSLEEP.SYNCS 0x989680 ;  /* 0x009896800000895d */ /* 0x010fea0003900000 */
[----:B------:R-:W4:Y:S02]  /*66a0*/  @!P0 SYNCS.PHASECHK.TRANS64 P0, [R0+URZ+0x50], R3 ;  /* 0x00005003000085a7 */ /* 0x000f2400080010ff */
[----:B----4-:R-:W-:Y:S05]  /*66b0*/  @!P0 BRA `(.L_x_76) ;  /* 0xfffffffc00f08947 */ /* 0x010fea000383ffff */
[----:B------:R-:W-:Y:S05]  /*66c0*/  BRA `(.L_x_123) ;  /* 0xffffffdc00b87947 */ /* 0x000fea000383ffff */
.L_x_87:
[----:B-1----:R-:W-:Y:S04]  /*66d0*/  MOV R0, UR43 ;  /* 0x0000002b00007c02 */ /* 0x002fe80008000f00 */
[----:B------:R1:W2:Y:S03]  /*66e0*/  SYNCS.PHASECHK.TRANS64.TRYWAIT P1, [R0+URZ+0x30], R3 ;  /* 0x00003003000075a7 */ /* 0x0002a600080211ff */
[----:B--2---:R-:W-:Y:S05]  /*66f0*/  @!P1 NANOSLEEP.SYNCS 0x989680 ;  /* 0x009896800000995d */ /* 0x004fea0003900000 */
[----:B------:R-:W2:Y:S02]  /*6700*/  @!P1 SYNCS.PHASECHK.TRANS64 P1, [R0+URZ+0x30], R3 ;  /* 0x00003003000095a7 */ /* 0x000ea400080210ff */
[----:B--2---:R-:W-:Y:S05]  /*6710*/  @!P1 BRA `(.L_x_87) ;  /* 0xfffffffc00ec9947 */ /* 0x004fea000383ffff */
[----:B------:R-:W-:Y:S05]  /*6720*/  BRA `(.L_x_86) ;  /* 0xffffffe800ac7947 */ /* 0x000fea000383ffff */
.L_x_89:
[----:B-1----:R1:W4:Y:S02]  /*6730*/  SYNCS.PHASECHK.TRANS64.TRYWAIT P1, [R92+URZ+0x70], R7 ;  /* 0x000070075c0075a7 */ /* 0x00232400080211ff */
[----:B----4-:R-:W-:Y:S05]  /*6740*/  @!P1 NANOSLEEP.SYNCS 0x989680 ;  /* 0x009896800000995d */ /* 0x010fea0003900000 */
[----:B------:R-:W4:Y:S02]  /*6750*/  @!P1 SYNCS.PHASECHK.TRANS64 P1, [R92+URZ+0x70], R7 ;  /* 0x000070075c0095a7 */ /* 0x000f2400080210ff */
[----:B----4-:R-:W-:Y:S05]  /*6760*/  @!P1 BRA `(.L_x_89) ;  /* 0xfffffffc00f09947 */ /* 0x010fea000383ffff */
[----:B------:R-:W-:Y:S05]  /*6770*/  BRA `(.L_x_88) ;  /* 0xffffffe800e87947 */ /* 0x000fea000383ffff */
        .weak           $__internal_0_$__cuda_sm10x_tcgen05_guardrail_trap_col_being_dealloced_not_returned_by_alloc
        .type           $__internal_0_$__cuda_sm10x_tcgen05_guardrail_trap_col_being_dealloced_not_returned_by_alloc,@function
        .size           $__internal_0_$__cuda_sm10x_tcgen05_guardrail_trap_col_being_dealloced_not_returned_by_alloc,($__internal_1_$__cuda_sm10x_tcgen05_guardrail_trap_phase_invalid_during_alloc - $__internal_0_$__cuda_sm10x_tcgen05_guardrail_trap_col_being_dealloced_not_returned_by_alloc)
$__internal_0_$__cuda_sm10x_tcgen05_guardrail_trap_col_being_dealloced_not_returned_by_alloc:
[----:B------:R-:W-:Y:S05]  /*6780*/  BPT.TRAP 0x1 ;  /* 0x000000040000795c */ /* 0x000fea0000300000 */
[----:B------:R-:W-:-:S04]  /*6790*/  HFMA2 R3, -RZ, RZ, 0, 0 ;  /* 0x00000000ff037431 */ /* 0x000fc800000001ff */
[----:B------:R-:W-:Y:S05]  /*67a0*/  RET.REL.NODEC R2 `(_ZN7cutlass13device_kernelINS_4gemm6kernel13GemmUniversalIN4cute5tupleIJiiiiEEENS1_10collective13CollectiveMmaINS1_35MainloopSm100TmaUmmaWarpSpecializedILi3ELi2ELi4ENS5_IJNS4_1CILi1EEESB_SB_EEEEENS5_IJNSA_ILi64EEESE_NSA_ILi32EEEEEENS_12float_e4m3_tENS5_IJlSB_lEEESH_SI_NS4_8TiledMMAINS4_8MMA_AtomIJNS4_10MMA_TraitsINS4_19SM100_MMA_F8F6F4_SSEJSH_SH_fSE_SE_NS4_17integral_constantINS4_4UMMA5MajorELSP_0EEESQ_NSN_INSO_7ScaleInELSR_0EEESS_EEEEEENS4_6LayoutISC_NS5_IJNSA_ILi0EEESW_SW_EEEEENS5_IJNS4_10UnderscoreESZ_SZ_EEEEENS4_13SM90_TMA_LOADENS4_14ComposedLayoutINS4_7SwizzleILi1ELi4ELi3EEENS4_18smem_ptr_flag_bitsILi8EEENSV_INS5_IJNSA_ILi8EEESF_EEENS5_IJSF_SB_EEEEEEEvNS4_8identityES12_S1C_vS1D_EENS_8epilogue10collective18CollectiveEpilogueINS1F_23Sm100TmaWarpSpecializedILi1ELi1ELi32ELb0ELb0EEEJSG_NS5_IJNSV_ISE_SB_EES1K_EEESH_SI_SH_SI_NS1F_6fusion15FusionCallbacksIS1J_NS1M_17LinearCombinationISH_fSH_fLNS_15FloatRoundStyleE2EEESG_S1L_JEEENS4_5SM1004TMEM4LOAD26SM100_TMEM_LOAD_16dp32b32xES12_NS13_INS14_ILi2ELi4ELi3EEES17_NSV_INS5_IJS18_SE_EEENS5_IJSE_SB_EEEEEEENS4_39AutoVectorizingCopyWithAssumedAlignmentILi128EEENS4_14SM90_TMA_STOREES20_S22_S22_EEEvvEEEEvNT_6ParamsE) ;  /* 0xffffff9802147950 */ /* 0x000fea0003c3ffff */
        .weak           $__internal_1_$__cuda_sm10x_tcgen05_guardrail_trap_phase_invalid_during_alloc
        .type           $__internal_1_$__cuda_sm10x_tcgen05_guardrail_trap_phase_invalid_during_alloc,@function
        .size           $__internal_1_$__cuda_sm10x_tcgen05_guardrail_trap_phase_invalid_during_alloc,($__internal_2_$__cuda_sm10x_tcgen05_guardrail_trap_unallocated_columns_being_dealloced - $__internal_1_$__cuda_sm10x_tcgen05_guardrail_trap_phase_invalid_during_alloc)
$__internal_1_$__cuda_sm10x_tcgen05_guardrail_trap_phase_invalid_during_alloc:
[----:B------:R-:W-:Y:S05]  /*67b0*/  BPT.TRAP 0x1 ;  /* 0x000000040000795c */ /* 0x000fea0000300000 */
[----:B------:R-:W-:-:S04]  /*67c0*/  MOV R3, 0x0 ;  /* 0x0000000000037802 */ /* 0x000fc80000000f00 */
[----:B------:R-:W-:Y:S05]  /*67d0*/  RET.REL.NODEC R2 `(_ZN7cutlass13device_kernelINS_4gemm6kernel13GemmUniversalIN4cute5tupleIJiiiiEEENS1_10collective13CollectiveMmaINS1_35MainloopSm100TmaUmmaWarpSpecializedILi3ELi2ELi4ENS5_IJNS4_1CILi1EEESB_SB_EEEEENS5_IJNSA_ILi64EEESE_NSA_ILi32EEEEEENS_12float_e4m3_tENS5_IJlSB_lEEESH_SI_NS4_8TiledMMAINS4_8MMA_AtomIJNS4_10MMA_TraitsINS4_19SM100_MMA_F8F6F4_SSEJSH_SH_fSE_SE_NS4_17integral_constantINS4_4UMMA5MajorELSP_0EEESQ_NSN_INSO_7ScaleInELSR_0EEESS_EEEEEENS4_6LayoutISC_NS5_IJNSA_ILi0EEESW_SW_EEEEENS5_IJNS4_10UnderscoreESZ_SZ_EEEEENS4_13SM90_TMA_LOADENS4_14ComposedLayoutINS4_7SwizzleILi1ELi4ELi3EEENS4_18smem_ptr_flag_bitsILi8EEENSV_INS5_IJNSA_ILi8EEESF_EEENS5_IJSF_SB_EEEEEEEvNS4_8identityES12_S1C_vS1D_EENS_8epilogue10collective18CollectiveEpilogueINS1F_23Sm100TmaWarpSpecializedILi1ELi1ELi32ELb0ELb0EEEJSG_NS5_IJNSV_ISE_SB_EES1K_EEESH_SI_SH_SI_NS1F_6fusion15FusionCallbacksIS1J_NS1M_17LinearCombinationISH_fSH_fLNS_15FloatRoundStyleE2EEESG_S1L_JEEENS4_5SM1004TMEM4LOAD26SM100_TMEM_LOAD_16dp32b32xES12_NS13_INS14_ILi2ELi4ELi3EEES17_NSV_INS5_IJS18_SE_EEENS5_IJSE_SB_EEEEEEENS4_39AutoVectorizingCopyWithAssumedAlignmentILi128EEENS4_14SM90_TMA_STOREES20_S22_S22_EEEvvEEEEvNT_6ParamsE) ;  /* 0xffffff9802087950 */ /* 0x000fea0003c3ffff */
        .weak           $__internal_2_$__cuda_sm10x_tcgen05_guardrail_trap_unallocated_columns_being_dealloced
        .type           $__internal_2_$__cuda_sm10x_tcgen05_guardrail_trap_unallocated_columns_being_dealloced,@function
        .size           $__internal_2_$__cuda_sm10x_tcgen05_guardrail_trap_unallocated_columns_being_dealloced,(.L_x_125 - $__internal_2_$__cuda_sm10x_tcgen05_guardrail_trap_unallocated_columns_being_dealloced)
$__internal_2_$__cuda_sm10x_tcgen05_guardrail_trap_unallocated_columns_being_dealloced:
[----:B------:R-:W-:Y:S05]  /*67e0*/  BPT.TRAP 0x1 ;  /* 0x000000040000795c */ /* 0x000fea0000300000 */
[----:B------:R-:W-:-:S04]  /*67f0*/  HFMA2 R3, -RZ, RZ, 0, 0 ;  /* 0x00000000ff037431 */ /* 0x000fc800000001ff */
[----:B------:R-:W-:Y:S05]  /*6800*/  RET.REL.NODEC R2 `(_ZN7cutlass13device_kernelINS_4gemm6kernel13GemmUniversalIN4cute5tupleIJiiiiEEENS1_10collective13CollectiveMmaINS1_35MainloopSm100TmaUmmaWarpSpecializedILi3ELi2ELi4ENS5_IJNS4_1CILi1EEESB_SB_EEEEENS5_IJNSA_ILi64EEESE_NSA_ILi32EEEEEENS_12float_e4m3_tENS5_IJlSB_lEEESH_SI_NS4_8TiledMMAINS4_8MMA_AtomIJNS4_10MMA_TraitsINS4_19SM100_MMA_F8F6F4_SSEJSH_SH_fSE_SE_NS4_17integral_constantINS4_4UMMA5MajorELSP_0EEESQ_NSN_INSO_7ScaleInELSR_0EEESS_EEEEEENS4_6LayoutISC_NS5_IJNSA_ILi0EEESW_SW_EEEEENS5_IJNS4_10UnderscoreESZ_SZ_EEEEENS4_13SM90_TMA_LOADENS4_14ComposedLayoutINS4_7SwizzleILi1ELi4ELi3EEENS4_18smem_ptr_flag_bitsILi8EEENSV_INS5_IJNSA_ILi8EEESF_EEENS5_IJSF_SB_EEEEEEEvNS4_8identityES12_S1C_vS1D_EENS_8epilogue10collective18CollectiveEpilogueINS1F_23Sm100TmaWarpSpecializedILi1ELi1ELi32ELb0ELb0EEEJSG_NS5_IJNSV_ISE_SB_EES1K_EEESH_SI_SH_SI_NS1F_6fusion15FusionCallbacksIS1J_NS1M_17LinearCombinationISH_fSH_fLNS_15FloatRoundStyleE2EEESG_S1L_JEEENS4_5SM1004TMEM4LOAD26SM100_TMEM_LOAD_16dp32b32xES12_NS13_INS14_ILi2ELi4ELi3EEES17_NSV_INS5_IJS18_SE_EEENS5_IJSE_SB_EEEEEEENS4_39AutoVectorizingCopyWithAssumedAlignmentILi128EEENS4_14SM90_TMA_STOREES20_S22_S22_EEEvvEEEEvNT_6ParamsE) ;  /* 0xffffff9402fc7950 */ /* 0x000fea0003c3ffff */
.L_x_124:
[----:B------:R-:W-:-:S00]  /*6810*/  BRA `(.L_x_124) ;  /* 0xfffffffc00fc7947 */ /* 0x000fc0000383ffff */
[----:B------:R-:W-:-:S00]  /*6820*/  NOP ;  /* 0x0000000000007918 */ /* 0x000fc00000000000 */
        /* <DEDUP_REMOVED lines=13> */
.L_x_125:


//--------------------- .nv.global.init           --------------------------
	.section	.nv.global.init,"aw",@progbits
.nv.global.init:
	.type		$str$27,@object
	.size		$str$27,($str$28 - $str$27)
$str$27:
        /*0000*/ 	.byte	0x28, 0x61, 0x64, 0x64, 0x72, 0x65, 0x73, 0x73, 0x20, 0x26, 0x20, 0x6d, 0x61, 0x73, 0x6b, 0x29
        /*0010*/ 	.byte	0x20, 0x3d, 0x3d, 0x20, 0x30, 0x00
	.type		$str$28,@object
	.size		$str$28,($str$26 - $str$28)
$str$28:
        /*0016*/ 	.byte	0x2f, 0x74, 0x6d, 0x70, 0x2f, 0x63, 0x75, 0x74, 0x6c, 0x61, 0x73, 0x73, 0x5f, 0x73, 0x77, 0x65
        /*0026*/ 	.byte	0x65, 0x70, 0x5f, 0x73, 0x72, 0x63, 0x2f, 0x69, 0x6e, 0x63, 0x6c, 0x75, 0x64, 0x65, 0x2f, 0x63
        /*0036*/ 	.byte	0x75, 0x74, 0x65, 0x2f, 0x70, 0x6f, 0x69, 0x6e, 0x74, 0x65, 0x72, 0x5f, 0x66, 0x6c, 0x61, 0x67
        /*0046*/ 	.byte	0x67, 0x65, 0x64, 0x2e, 0x68, 0x70, 0x70, 0x00
	.type		$str$26,@object
	.size		$str$26,($str$25 - $str$26)
$str$26:
        /*004e*/ 	.byte	0x2f, 0x74, 0x6d, 0x70, 0x2f, 0x63, 0x75, 0x74, 0x6c, 0x61, 0x73, 0x73, 0x5f, 0x73, 0x77, 0x65
        /*005e*/ 	.byte	0x65, 0x70, 0x5f, 0x73, 0x72, 0x63, 0x2f, 0x69, 0x6e, 0x63, 0x6c, 0x75, 0x64, 0x65, 0x2f, 0x63
        /*006e*/ 	.byte	0x75, 0x74, 0x65, 0x2f, 0x61, 0x74, 0x6f, 0x6d, 0x2f, 0x63, 0x6f, 0x70, 0x79, 0x5f, 0x74, 0x72
        /*007e*/ 	.byte	0x61, 0x69, 0x74, 0x73, 0x5f, 0x73, 0x6d, 0x31, 0x30, 0x30, 0x2e, 0x68, 0x70, 0x70, 0x00
	.type		$str$25,@object
	.size		$str$25,(__unnamed_1 - $str$25)
$str$25:
        /*008d*/ 	.byte	0x28, 0x28, 0x75, 0x69, 0x6e, 0x74, 0x33, 0x32, 0x5f, 0x74, 0x28, 0x74, 0x68, 0x72, 0x65, 0x61
        /*009d*/ 	.byte	0x64, 0x49, 0x64, 0x78, 0x2e, 0x78, 0x29, 0x20, 0x2f, 0x20, 0x33, 0x32, 0x29, 0x20, 0x25, 0x20
        /*00ad*/ 	.byte	0x34, 0x29, 0x20, 0x3d, 0x3d, 0x20, 0x28, 0x28, 0x28, 0x74, 0x6d, 0x65, 0x6d, 0x5f, 0x61, 0x64
        /*00bd*/ 	.byte	0x64, 0x72, 0x20, 0x3e, 0x3e, 0x20, 0x31, 0x36, 0x29, 0x20, 0x2f, 0x20, 0x33, 0x32, 0x29, 0x20
        /*00cd*/ 	.byte	0x25, 0x20, 0x34, 0x29, 0x00
	.type		__unnamed_1,@object
	.size		__unnamed_1,(__unnamed_2 - __unnamed_1)
__unnamed_1:
        /*00d2*/ 	.byte	0x61, 0x75, 0x74, 0x6f, 0x20, 0x63, 0x75, 0x74, 0x65, 0x3a, 0x3a, 0x61, 0x73, 0x5f, 0x70, 0x6f
        /* <DEDUP_REMOVED lines=24> */
        /*0262*/ 	.byte	0x3c, 0x34, 0x30, 0x39, 0x36, 0x3e, 0x3e, 0x3e, 0x3e, 0x5d, 0x00
	.type		__unnamed_2,@object
	.size		__unnamed_2,(.L_2 - __unnamed_2)
__unnamed_2:
        /* <DEDUP_REMOVED lines=40> */
        /*04ed*/ 	.byte	0x74, 0x65, 0x3a, 0x3a, 0x43, 0x3c, 0x30, 0x3e, 0x3e, 0x3e, 0x3e, 0x5d, 0x00
.L_2:


//--------------------- .nv.shared._ZN7cutlass13device_kernelINS_4gemm6kernel13GemmUniversalIN4cute5tupleIJiiiiEEENS1_10collective13CollectiveMmaINS1_35MainloopSm100TmaUmmaWarpSpecializedILi3ELi2ELi4ENS5_IJNS4_1CILi1EEESB_SB_EEEEENS5_IJNSA_ILi64EEESE_NSA_ILi32EEEEEENS_12float_e4m3_tENS5_IJlSB_lEEESH_SI_NS4_8TiledMMAINS4_8MMA_AtomIJNS4_10MMA_TraitsINS4_19SM100_MMA_F8F6F4_SSEJSH_SH_fSE_SE_NS4_17integral_constantINS4_4UMMA5MajorELSP_0EEESQ_NSN_INSO_7ScaleInELSR_0EEESS_EEEEEENS4_6LayoutISC_NS5_IJNSA_ILi0EEESW_SW_EEEEENS5_IJNS4_10UnderscoreESZ_SZ_EEEEENS4_13SM90_TMA_LOADENS4_14ComposedLayoutINS4_7SwizzleILi1ELi4ELi3EEENS4_18smem_ptr_flag_bitsILi8EEENSV_INS5_IJNSA_ILi8EEESF_EEENS5_IJSF_SB_EEEEEEEvNS4_8identityES12_S1C_vS1D_EENS_8epilogue10collective18CollectiveEpilogueINS1F_23Sm100TmaWarpSpecializedILi1ELi1ELi32ELb0ELb0EEEJSG_NS5_IJNSV_ISE_SB_EES1K_EEESH_SI_SH_SI_NS1F_6fusion15FusionCallbacksIS1J_NS1M_17LinearCombinationISH_fSH_fLNS_15FloatRoundStyleE2EEESG_S1L_JEEENS4_5SM1004TMEM4LOAD26SM100_TMEM_LOAD_16dp32b32xES12_NS13_INS14_ILi2ELi4ELi3EEES17_NSV_INS5_IJS18_SE_EEENS5_IJSE_SB_EEEEEEENS4_39AutoVectorizingCopyWithAssumedAlignmentILi128EEENS4_14SM90_TMA_STOREES20_S22_S22_EEEvvEEEEvNT_6ParamsE --------------------------
	.section	.nv.shared._ZN7cutlass13device_kernelINS_4gemm6kernel13GemmUniversalIN4cute5tupleIJiiiiEEENS1_10collective13CollectiveMmaINS1_35MainloopSm100TmaUmmaWarpSpecializedILi3ELi2ELi4ENS5_IJNS4_1CILi1EEESB_SB_EEEEENS5_IJNSA_ILi64EEESE_NSA_ILi32EEEEEENS_12float_e4m3_tENS5_IJlSB_lEEESH_SI_NS4_8TiledMMAINS4_8MMA_AtomIJNS4_10MMA_TraitsINS4_19SM100_MMA_F8F6F4_SSEJSH_SH_fSE_SE_NS4_17integral_constantINS4_4UMMA5MajorELSP_0EEESQ_NSN_INSO_7ScaleInELSR_0EEESS_EEEEEENS4_6LayoutISC_NS5_IJNSA_ILi0EEESW_SW_EEEEENS5_IJNS4_10UnderscoreESZ_SZ_EEEEENS4_13SM90_TMA_LOADENS4_14ComposedLayoutINS4_7SwizzleILi1ELi4ELi3EEENS4_18smem_ptr_flag_bitsILi8EEENSV_INS5_IJNSA_ILi8EEESF_EEENS5_IJSF_SB_EEEEEEEvNS4_8identityES12_S1C_vS1D_EENS_8epilogue10collective18CollectiveEpilogueINS1F_23Sm100TmaWarpSpecializedILi1ELi1ELi32ELb0ELb0EEEJSG_NS5_IJNSV_ISE_SB_EES1K_EEESH_SI_SH_SI_NS1F_6fusion15FusionCallbacksIS1J_NS1M_17LinearCombinationISH_fSH_fLNS_15FloatRoundStyleE2EEESG_S1L_JEEENS4_5SM1004TMEM4LOAD26SM100_TMEM_LOAD_16dp32b32xES12_NS13_INS14_ILi2ELi4ELi3EEES17_NSV_INS5_IJS18_SE_EEENS5_IJSE_SB_EEEEEEENS4_39AutoVectorizingCopyWithAssumedAlignmentILi128EEENS4_14SM90_TMA_STOREES20_S22_S22_EEEvvEEEEvNT_6ParamsE,"aw",@nobits
	.sectionflags	@""
	.align	16
	.zero		1024


//--------------------- .nv.shared.reserved.0     --------------------------
	.section	.nv.shared.reserved.0,"aw",@nobits
	.weak		__nv_reservedSMEM_offset_0_alias
	.size		__nv_reservedSMEM_offset_0_alias, 0, 64
	.other		__nv_reservedSMEM_offset_0_alias,@"STO_CUDA_RESERVED_SHARED STV_DEFAULT"
__nv_reservedSMEM_offset_0_alias:
	.zero		0
.nv.shared.reserved.0:
	.zero		64
	.weak		__nv_reservedSMEM_tcgen05_partition
	.type		__nv_reservedSMEM_tcgen05_partition,@object
	.size		__nv_reservedSMEM_tcgen05_partition,(.L_0 - __nv_reservedSMEM_tcgen05_partition)
__nv_reservedSMEM_tcgen05_partition:
	.zero		32
.L_0:


//--------------------- .nv.global                --------------------------
	.section	.nv.global,"aw",@nobits
.nv.global:
	.type		_ZN39_INTERNAL_ea8399f2_4_k_cu_45ae00f9_75214cute1_E,@object
	.size		_ZN39_INTERNAL_ea8399f2_4_k_cu_45ae00f9_75214cute1_E,(_ZN39_INTERNAL_ea8399f2_4_k_cu_45ae00f9_75214cuda3std3__45__cpo6cbeginE - _ZN39_INTERNAL_ea8399f2_4_k_cu_45ae00f9_75214cute1_E)
_ZN39_INTERNAL_ea8399f2_4_k_cu_45ae00f9_75214cute1_E:
	.zero		1
	.type		_ZN39_INTERNAL_ea8399f2_4_k_cu_45ae00f9_75214cuda3std3__45__cpo6cbeginE,@object
	.size		_ZN39_INTERNAL_ea8399f2_4_k_cu_45ae00f9_75214cuda3std3__45__cpo6cbeginE,(_ZN39_INTERNAL_ea8399f2_4_k_cu_45ae00f9_75214cuda3std3__48in_placeE - _ZN39_INTERNAL_ea8399f2_4_k_cu_45ae00f9_75214cuda3std3__45__cpo6cbeginE)
_ZN39_INTERNAL_ea8399f2_4_k_cu_45ae00f9_75214cuda3std3__45__cpo6cbeginE:
	.zero		1
	.type		_ZN39_INTERNAL_ea8399f2_4_k_cu_45ae00f9_75214cuda3std3__48in_placeE,@object
	.size		_ZN39_INTERNAL_ea8399f2_4_k_cu_45ae00f9_75214cuda3std3__48in_placeE,(_ZN39_INTERNAL_ea8399f2_4_k_cu_45ae00f9_75214cuda3std6ranges3__45__cpo9iter_moveE - _ZN39_INTERNAL_ea8399f2_4_k_cu_45ae00f9_75214cuda3std3__48in_placeE)
_ZN39_INTERNAL_ea8399f2_4_k_cu_45ae00f9_75214cuda3std3__48in_placeE:
	.zero		1
	.type		_ZN39_INTERNAL_ea8399f2_4_k_cu_45ae00f9_75214cuda3std6ranges3__45__cpo9iter_moveE,@object
	.size		_ZN39_INTERNAL_ea8399f2_4_k_cu_45ae00f9_75214cuda3std6ranges3__45__cpo9iter_moveE,(_ZN39_INTERNAL_ea8399f2_4_k_cu_45ae00f9_75214cuda3std3__45__cpo5beginE - _ZN39_INTERNAL_ea8399f2_4_k_cu_45ae00f9_75214cuda3std6ranges3__45__cpo9iter_moveE)
_ZN39_INTERNAL_ea8399f2_4_k_cu_45ae00f9_75214cuda3std6ranges3__45__cpo9iter_moveE:
	.zero		1
	.type		_ZN39_INTERNAL_ea8399f2_4_k_cu_45ae00f9_75214cuda3std3__45__cpo5beginE,@object
	.size		_ZN39_INTERNAL_ea8399f2_4_k_cu_45ae00f9_75214cuda3std3__45__cpo5beginE,(_ZN39_INTERNAL_ea8399f2_4_k_cu_45ae00f9_75214cuda3std3__441_GLOBAL__N__ea8399f2_4_k_cu_45ae00f9_75216ignoreE - _ZN39_INTERNAL_ea8399f2_4_k_cu_45ae00f9_75214cuda3std3__45__cpo5beginE)
_ZN39_INTERNAL_ea8399f2_4_k_cu_45ae00f9_75214cuda3std3__45__cpo5beginE:
	.zero		1
	.type		_ZN39_INTERNAL_ea8399f2_4_k_cu_45ae00f9_75214cuda3std3__441_GLOBAL__N__ea8399f2_4_k_cu_45ae00f9_75216ignoreE,@object
	.size		_ZN39_INTERNAL_ea8399f2_4_k_cu_45ae00f9_75214cuda3std3__441_GLOBAL__N__ea8399f2_4_k_cu_45ae00f9_75216ignoreE,(_ZN39_INTERNAL_ea8399f2_4_k_cu_45ae00f9_75214cute7productE - _ZN39_INTERNAL_ea8399f2_4_k_cu_45ae00f9_75214cuda3std3__441_GLOBAL__N__ea8399f2_4_k_cu_45ae00f9_75216ignoreE)
_ZN39_INTERNAL_ea8399f2_4_k_cu_45ae00f9_75214cuda3std3__441_GLOBAL__N__ea8399f2_4_k_cu_45ae00f9_75216ignoreE:
	.zero		1
	.type		_ZN39_INTERNAL_ea8399f2_4_k_cu_45ae00f9_75214cute7productE,@object
	.size		_ZN39_INTERNAL_ea8399f2_4_k_cu_45ae00f9_75214cute7productE,(_ZN39_INTERNAL_ea8399f2_4_k_cu_45ae00f9_75214cuda3std3__45__cpo3endE - _ZN39_INTERNAL_ea8399f2_4_k_cu_45ae00f9_75214cute7productE)
_ZN39_INTERNAL_ea8399f2_4_k_cu_45ae00f9_75214cute7productE:
	.zero		1
	.type		_ZN39_INTERNAL_ea8399f2_4_k_cu_45ae00f9_75214cuda3std3__45__cpo3endE,@object
	.size		_ZN39_INTERNAL_ea8399f2_4_k_cu_45ae00f9_75214cuda3std3__45__cpo3endE,(_ZN39_INTERNAL_ea8399f2_4_k_cu_45ae00f9_75214cuda3std3__419piecewise_constructE - _ZN39_INTERNAL_ea8399f2_4_k_cu_45ae00f9_75214cuda3std3__45__cpo3endE)
_ZN39_INTERNAL_ea8399f2_4_k_cu_45ae00f9_75214cuda3std3__45__cpo3endE:
	.zero		1
	.type		_ZN39_INTERNAL_ea8399f2_4_k_cu_45ae00f9_75214cuda3std3__419piecewise_constructE,@object
	.size		_ZN39_INTERNAL_ea8399f2_4_k_cu_45ae00f9_75214cuda3std3__419piecewise_constructE,(_ZN39_INTERNAL_ea8399f2_4_k_cu_45ae00f9_75214cuda3std3__45__cpo4cendE - _ZN39_INTERNAL_ea8399f2_4_k_cu_45ae00f9_75214cuda3std3__419piecewise_constructE)
_ZN39_INTERNAL_ea8399f2_4_k_cu_45ae00f9_75214cuda3std3__419piecewise_constructE:
	.zero		1
	.type		_ZN39_INTERNAL_ea8399f2_4_k_cu_45ae00f9_75214cuda3std3__45__cpo4cendE,@object
	.size		_ZN39_INTERNAL_ea8399f2_4_k_cu_45ae00f9_75214cuda3std3__45__cpo4cendE,(_ZN39_INTERNAL_ea8399f2_4_k_cu_45ae00f9_75214cuda3std6ranges3__45__cpo4swapE - _ZN39_INTERNAL_ea8399f2_4_k_cu_45ae00f9_75214cuda3std3__45__cpo4cendE)
_ZN39_INTERNAL_ea8399f2_4_k_cu_45ae00f9_75214cuda3std3__45__cpo4cendE:
	.zero		1
	.type		_ZN39_INTERNAL_ea8399f2_4_k_cu_45ae00f9_75214cuda3std6ranges3__45__cpo4swapE,@object
	.size		_ZN39_INTERNAL_ea8399f2_4_k_cu_45ae00f9_75214cuda3std6ranges3__45__cpo4swapE,(.L_10 - _ZN39_INTERNAL_ea8399f2_4_k_cu_45ae00f9_75214cuda3std6ranges3__45__cpo4swapE)
_ZN39_INTERNAL_ea8399f2_4_k_cu_45ae00f9_75214cuda3std6ranges3__45__cpo4swapE:
	.zero		1
.L_10:


//--------------------- .nv.constant0._ZN7cutlass13device_kernelINS_4gemm6kernel13GemmUniversalIN4cute5tupleIJiiiiEEENS1_10collective13CollectiveMmaINS1_35MainloopSm100TmaUmmaWarpSpecializedILi3ELi2ELi4ENS5_IJNS4_1CILi1EEESB_SB_EEEEENS5_IJNSA_ILi64EEESE_NSA_ILi32EEEEEENS_12float_e4m3_tENS5_IJlSB_lEEESH_SI_NS4_8TiledMMAINS4_8MMA_AtomIJNS4_10MMA_TraitsINS4_19SM100_MMA_F8F6F4_SSEJSH_SH_fSE_SE_NS4_17integral_constantINS4_4UMMA5MajorELSP_0EEESQ_NSN_INSO_7ScaleInELSR_0EEESS_EEEEEENS4_6LayoutISC_NS5_IJNSA_ILi0EEESW_SW_EEEEENS5_IJNS4_10UnderscoreESZ_SZ_EEEEENS4_13SM90_TMA_LOADENS4_14ComposedLayoutINS4_7SwizzleILi1ELi4ELi3EEENS4_18smem_ptr_flag_bitsILi8EEENSV_INS5_IJNSA_ILi8EEESF_EEENS5_IJSF_SB_EEEEEEEvNS4_8identityES12_S1C_vS1D_EENS_8epilogue10collective18CollectiveEpilogueINS1F_23Sm100TmaWarpSpecializedILi1ELi1ELi32ELb0ELb0EEEJSG_NS5_IJNSV_ISE_SB_EES1K_EEESH_SI_SH_SI_NS1F_6fusion15FusionCallbacksIS1J_NS1M_17LinearCombinationISH_fSH_fLNS_15FloatRoundStyleE2EEESG_S1L_JEEENS4_5SM1004TMEM4LOAD26SM100_TMEM_LOAD_16dp32b32xES12_NS13_INS14_ILi2ELi4ELi3EEES17_NSV_INS5_IJS18_SE_EEENS5_IJSE_SB_EEEEEEENS4_39AutoVectorizingCopyWithAssumedAlignmentILi128EEENS4_14SM90_TMA_STOREES20_S22_S22_EEEvvEEEEvNT_6ParamsE --------------------------
	.section	.nv.constant0._ZN7cutlass13device_kernelINS_4gemm6kernel13GemmUniversalIN4cute5tupleIJiiiiEEENS1_10collective13CollectiveMmaINS1_35MainloopSm100TmaUmmaWarpSpecializedILi3ELi2ELi4ENS5_IJNS4_1CILi1EEESB_SB_EEEEENS5_IJNSA_ILi64EEESE_NSA_ILi32EEEEEENS_12float_e4m3_tENS5_IJlSB_lEEESH_SI_NS4_8TiledMMAINS4_8MMA_AtomIJNS4_10MMA_TraitsINS4_19SM100_MMA_F8F6F4_SSEJSH_SH_fSE_SE_NS4_17integral_constantINS4_4UMMA5MajorELSP_0EEESQ_NSN_INSO_7ScaleInELSR_0EEESS_EEEEEENS4_6LayoutISC_NS5_IJNSA_ILi0EEESW_SW_EEEEENS5_IJNS4_10UnderscoreESZ_SZ_EEEEENS4_13SM90_TMA_LOADENS4_14ComposedLayoutINS4_7SwizzleILi1ELi4ELi3EEENS4_18smem_ptr_flag_bitsILi8EEENSV_INS5_IJNSA_ILi8EEESF_EEENS5_IJSF_SB_EEEEEEEvNS4_8identityES12_S1C_vS1D_EENS_8epilogue10collective18CollectiveEpilogueINS1F_23Sm100TmaWarpSpecializedILi1ELi1ELi32ELb0ELb0EEEJSG_NS5_IJNSV_ISE_SB_EES1K_EEESH_SI_SH_SI_NS1F_6fusion15FusionCallbacksIS1J_NS1M_17LinearCombinationISH_fSH_fLNS_15FloatRoundStyleE2EEESG_S1L_JEEENS4_5SM1004TMEM4LOAD26SM100_TMEM_LOAD_16dp32b32xES12_NS13_INS14_ILi2ELi4ELi3EEES17_NSV_INS5_IJS18_SE_EEENS5_IJSE_SB_EEEEEEENS4_39AutoVectorizingCopyWithAssumedAlignmentILi128EEENS4_14SM90_TMA_STOREES20_S22_S22_EEEvvEEEEvNT_6ParamsE,"a",@progbits
	.sectionflags	@""
	.align	4
.nv.constant0._ZN7cutlass13device_kernelINS_4gemm6kernel13GemmUniversalIN4cute5tupleIJiiiiEEENS1_10collective13CollectiveMmaINS1_35MainloopSm100TmaUmmaWarpSpecializedILi3ELi2ELi4ENS5_IJNS4_1CILi1EEESB_SB_EEEEENS5_IJNSA_ILi64EEESE_NSA_ILi32EEEEEENS_12float_e4m3_tENS5_IJlSB_lEEESH_SI_NS4_8TiledMMAINS4_8MMA_AtomIJNS4_10MMA_TraitsINS4_19SM100_MMA_F8F6F4_SSEJSH_SH_fSE_SE_NS4_17integral_constantINS4_4UMMA5MajorELSP_0EEESQ_NSN_INSO_7ScaleInELSR_0EEESS_EEEEEENS4_6LayoutISC_NS5_IJNSA_ILi0EEESW_SW_EEEEENS5_IJNS4_10UnderscoreESZ_SZ_EEEEENS4_13SM90_TMA_LOADENS4_14ComposedLayoutINS4_7SwizzleILi1ELi4ELi3EEENS4_18smem_ptr_flag_bitsILi8EEENSV_INS5_IJNSA_ILi8EEESF_EEENS5_IJSF_SB_EEEEEEEvNS4_8identityES12_S1C_vS1D_EENS_8epilogue10collective18CollectiveEpilogueINS1F_23Sm100TmaWarpSpecializedILi1ELi1ELi32ELb0ELb0EEEJSG_NS5_IJNSV_ISE_SB_EES1K_EEESH_SI_SH_SI_NS1F_6fusion15FusionCallbacksIS1J_NS1M_17LinearCombinationISH_fSH_fLNS_15FloatRoundStyleE2EEESG_S1L_JEEENS4_5SM1004TMEM4LOAD26SM100_TMEM_LOAD_16dp32b32xES12_NS13_INS14_ILi2ELi4ELi3EEES17_NSV_INS5_IJS18_SE_EEENS5_IJSE_SB_EEEEEEENS4_39AutoVectorizingCopyWithAssumedAlignmentILi128EEENS4_14SM90_TMA_STOREES20_S22_S22_EEEvvEEEEvNT_6ParamsE:
	.zero		2944


//--------------------- SYMBOLS --------------------------

	.type		.nv.reservedSmem.offset0,@object
	.size		.nv.reservedSmem.offset0,0x4
	.type		.nv.reservedSmem.cap,@object
	.size		.nv.reservedSmem.cap,0x4
	.type		__assertfail,@function
